//
// Generated by NVIDIA NVVM Compiler
//
// Compiler Build ID: CL-36424714
// Cuda compilation tools, release 13.0, V13.0.88
// Based on NVVM 20.0.0
//

.version 9.0
.target sm_100
.address_size 64

	// .globl	_Z26search_kernel_optimized_v4PKcxS0_iPiS1_
// _ZZ26search_kernel_optimized_v4PKcxS0_iPiS1_E14shared_pattern has been demoted

.visible .entry _Z26search_kernel_optimized_v4PKcxS0_iPiS1_(
	.param .u64 .ptr .align 1 _Z26search_kernel_optimized_v4PKcxS0_iPiS1__param_0,
	.param .u64 _Z26search_kernel_optimized_v4PKcxS0_iPiS1__param_1,
	.param .u64 .ptr .align 1 _Z26search_kernel_optimized_v4PKcxS0_iPiS1__param_2,
	.param .u32 _Z26search_kernel_optimized_v4PKcxS0_iPiS1__param_3,
	.param .u64 .ptr .align 1 _Z26search_kernel_optimized_v4PKcxS0_iPiS1__param_4,
	.param .u64 .ptr .align 1 _Z26search_kernel_optimized_v4PKcxS0_iPiS1__param_5
)
{
	.reg .pred 	%p<71>;
	.reg .b16 	%rs<102>;
	.reg .b32 	%r<80>;
	.reg .b64 	%rd<96>;
	// demoted variable
	.shared .align 1 .b8 _ZZ26search_kernel_optimized_v4PKcxS0_iPiS1_E14shared_pattern[64];
	ld.param.u64 	%rd37, [_Z26search_kernel_optimized_v4PKcxS0_iPiS1__param_2];
	ld.param.u32 	%r39, [_Z26search_kernel_optimized_v4PKcxS0_iPiS1__param_3];
	ld.param.u64 	%rd38, [_Z26search_kernel_optimized_v4PKcxS0_iPiS1__param_4];
	ld.param.u64 	%rd39, [_Z26search_kernel_optimized_v4PKcxS0_iPiS1__param_5];
	cvta.to.global.u64 	%rd1, %rd37;
	cvta.to.global.u64 	%rd2, %rd38;
	cvta.to.global.u64 	%rd3, %rd39;
	mov.u32 	%r40, %ctaid.x;
	cvt.u64.u32 	%rd4, %r40;
	mov.u32 	%r41, %ntid.x;
	cvt.u64.u32 	%rd5, %r41;
	mul.wide.u32 	%rd40, %r40, %r41;
	mov.u32 	%r1, %tid.x;
	cvt.u64.u32 	%rd6, %r1;
	add.s64 	%rd93, %rd40, %rd6;
	mov.u32 	%r42, %nctaid.x;
	cvt.u64.u32 	%rd8, %r42;
	mul.wide.u32 	%rd9, %r42, %r41;
	add.s32 	%r43, %r41, %r39;
	add.s32 	%r44, %r43, -1;
	div.u32 	%r2, %r44, %r41;
	setp.lt.s32 	%p1, %r2, 1;
	@%p1 bra 	$L__BB0_17;
	min.s32 	%r3, %r39, 64;
	and.b32  	%r4, %r2, 3;
	setp.lt.u32 	%p2, %r2, 4;
	mov.b32 	%r75, 0;
	@%p2 bra 	$L__BB0_12;
	cvt.u32.u64 	%r46, %rd5;
	and.b32  	%r75, %r2, 2147483644;
	neg.s32 	%r74, %r75;
	add.s32 	%r73, %r1, %r46;
	shl.b32 	%r47, %r46, 1;
	add.s32 	%r72, %r1, %r47;
	mad.lo.s32 	%r71, %r46, 3, %r1;
	mov.u32 	%r70, %r1;
$L__BB0_3:
	setp.ge.s32 	%p3, %r70, %r3;
	@%p3 bra 	$L__BB0_5;
	cvt.s64.s32 	%rd41, %r70;
	add.s64 	%rd42, %rd1, %rd41;
	ld.global.nc.u8 	%rs17, [%rd42];
	cvt.u16.u8 	%rs18, %rs17;
	mov.u32 	%r48, _ZZ26search_kernel_optimized_v4PKcxS0_iPiS1_E14shared_pattern;
	add.s32 	%r49, %r48, %r70;
	st.shared.u8 	[%r49], %rs18;
$L__BB0_5:
	setp.ge.s32 	%p4, %r73, %r3;
	@%p4 bra 	$L__BB0_7;
	cvt.s64.s32 	%rd43, %r73;
	add.s64 	%rd44, %rd1, %rd43;
	ld.global.nc.u8 	%rs19, [%rd44];
	cvt.u16.u8 	%rs20, %rs19;
	mov.u32 	%r50, _ZZ26search_kernel_optimized_v4PKcxS0_iPiS1_E14shared_pattern;
	add.s32 	%r51, %r50, %r73;
	st.shared.u8 	[%r51], %rs20;
$L__BB0_7:
	setp.ge.s32 	%p5, %r72, %r3;
	@%p5 bra 	$L__BB0_9;
	cvt.s64.s32 	%rd45, %r72;
	add.s64 	%rd46, %rd1, %rd45;
	ld.global.nc.u8 	%rs21, [%rd46];
	cvt.u16.u8 	%rs22, %rs21;
	mov.u32 	%r52, _ZZ26search_kernel_optimized_v4PKcxS0_iPiS1_E14shared_pattern;
	add.s32 	%r53, %r52, %r72;
	st.shared.u8 	[%r53], %rs22;
$L__BB0_9:
	setp.ge.s32 	%p6, %r71, %r3;
	@%p6 bra 	$L__BB0_11;
	cvt.s64.s32 	%rd47, %r71;
	add.s64 	%rd48, %rd1, %rd47;
	ld.global.nc.u8 	%rs23, [%rd48];
	cvt.u16.u8 	%rs24, %rs23;
	mov.u32 	%r54, _ZZ26search_kernel_optimized_v4PKcxS0_iPiS1_E14shared_pattern;
	add.s32 	%r55, %r54, %r71;
	st.shared.u8 	[%r55], %rs24;
$L__BB0_11:
	add.s32 	%r74, %r74, 4;
	cvt.u32.u64 	%r56, %rd5;
	shl.b32 	%r57, %r56, 2;
	add.s32 	%r73, %r73, %r57;
	add.s32 	%r72, %r72, %r57;
	add.s32 	%r71, %r71, %r57;
	add.s32 	%r70, %r70, %r57;
	setp.ne.s32 	%p7, %r74, 0;
	@%p7 bra 	$L__BB0_3;
$L__BB0_12:
	setp.eq.s32 	%p8, %r4, 0;
	@%p8 bra 	$L__BB0_17;
	cvt.u32.u64 	%r58, %rd5;
	mad.lo.s32 	%r77, %r58, %r75, %r1;
	neg.s32 	%r76, %r4;
$L__BB0_14:
	.pragma "nounroll";
	setp.ge.s32 	%p9, %r77, %r3;
	@%p9 bra 	$L__BB0_16;
	cvt.s64.s32 	%rd49, %r77;
	add.s64 	%rd50, %rd1, %rd49;
	ld.global.nc.u8 	%rs25, [%rd50];
	cvt.u16.u8 	%rs26, %rs25;
	mov.u32 	%r59, _ZZ26search_kernel_optimized_v4PKcxS0_iPiS1_E14shared_pattern;
	add.s32 	%r60, %r59, %r77;
	st.shared.u8 	[%r60], %rs26;
$L__BB0_16:
	add.s32 	%r77, %r77, %r58;
	add.s32 	%r76, %r76, 1;
	setp.ne.s32 	%p10, %r76, 0;
	@%p10 bra 	$L__BB0_14;
$L__BB0_17:
	ld.param.u64 	%rd88, [_Z26search_kernel_optimized_v4PKcxS0_iPiS1__param_1];
	bar.sync 	0;
	cvt.s64.s32 	%rd51, %r39;
	sub.s64 	%rd10, %rd88, %rd51;
	setp.gt.s64 	%p11, %rd93, %rd10;
	@%p11 bra 	$L__BB0_90;
	setp.lt.s32 	%p12, %r39, 17;
	@%p12 bra 	$L__BB0_19;
	bra.uni 	$L__BB0_73;
$L__BB0_19:
	setp.lt.s32 	%p26, %r39, 1;
	@%p26 bra 	$L__BB0_55;
	ld.shared.u8 	%rs1, [_ZZ26search_kernel_optimized_v4PKcxS0_iPiS1_E14shared_pattern];
	ld.shared.u8 	%rs2, [_ZZ26search_kernel_optimized_v4PKcxS0_iPiS1_E14shared_pattern+1];
	ld.shared.u8 	%rs3, [_ZZ26search_kernel_optimized_v4PKcxS0_iPiS1_E14shared_pattern+2];
	ld.shared.u8 	%rs4, [_ZZ26search_kernel_optimized_v4PKcxS0_iPiS1_E14shared_pattern+3];
	ld.shared.u8 	%rs5, [_ZZ26search_kernel_optimized_v4PKcxS0_iPiS1_E14shared_pattern+4];
	ld.shared.u8 	%rs6, [_ZZ26search_kernel_optimized_v4PKcxS0_iPiS1_E14shared_pattern+5];
	ld.shared.u8 	%rs7, [_ZZ26search_kernel_optimized_v4PKcxS0_iPiS1_E14shared_pattern+6];
	ld.shared.u8 	%rs8, [_ZZ26search_kernel_optimized_v4PKcxS0_iPiS1_E14shared_pattern+7];
	ld.shared.u8 	%rs9, [_ZZ26search_kernel_optimized_v4PKcxS0_iPiS1_E14shared_pattern+8];
	ld.shared.u8 	%rs10, [_ZZ26search_kernel_optimized_v4PKcxS0_iPiS1_E14shared_pattern+9];
	ld.shared.u8 	%rs11, [_ZZ26search_kernel_optimized_v4PKcxS0_iPiS1_E14shared_pattern+10];
	ld.shared.u8 	%rs12, [_ZZ26search_kernel_optimized_v4PKcxS0_iPiS1_E14shared_pattern+11];
	ld.shared.u8 	%rs13, [_ZZ26search_kernel_optimized_v4PKcxS0_iPiS1_E14shared_pattern+12];
	ld.shared.u8 	%rs14, [_ZZ26search_kernel_optimized_v4PKcxS0_iPiS1_E14shared_pattern+13];
	ld.shared.u8 	%rs15, [_ZZ26search_kernel_optimized_v4PKcxS0_iPiS1_E14shared_pattern+14];
	ld.shared.u8 	%rs16, [_ZZ26search_kernel_optimized_v4PKcxS0_iPiS1_E14shared_pattern+15];
$L__BB0_21:
	ld.param.u64 	%rd87, [_Z26search_kernel_optimized_v4PKcxS0_iPiS1__param_0];
	cvta.to.global.u64 	%rd82, %rd87;
	add.s64 	%rd83, %rd82, %rd93;
	add.s64 	%rd12, %rd83, 7;
	ld.global.nc.u8 	%rs54, [%rd83];
	cvt.u16.u8 	%rs55, %rs54;
	setp.ne.s16 	%p38, %rs55, %rs1;
	@%p38 bra 	$L__BB0_54;
	setp.eq.s32 	%p39, %r39, 1;
	@%p39 bra 	$L__BB0_52;
	ld.global.nc.u8 	%rs57, [%rd12+-6];
	cvt.u16.u8 	%rs58, %rs57;
	setp.ne.s16 	%p40, %rs58, %rs2;
	@%p40 bra 	$L__BB0_54;
	setp.eq.s32 	%p41, %r39, 2;
	@%p41 bra 	$L__BB0_52;
	ld.global.nc.u8 	%rs60, [%rd12+-5];
	cvt.u16.u8 	%rs61, %rs60;
	setp.ne.s16 	%p42, %rs61, %rs3;
	@%p42 bra 	$L__BB0_54;
	setp.eq.s32 	%p43, %r39, 3;
	@%p43 bra 	$L__BB0_52;
	ld.global.nc.u8 	%rs63, [%rd12+-4];
	cvt.u16.u8 	%rs64, %rs63;
	setp.ne.s16 	%p44, %rs64, %rs4;
	@%p44 bra 	$L__BB0_54;
	setp.eq.s32 	%p45, %r39, 4;
	@%p45 bra 	$L__BB0_52;
	ld.global.nc.u8 	%rs66, [%rd12+-3];
	cvt.u16.u8 	%rs67, %rs66;
	setp.ne.s16 	%p46, %rs67, %rs5;
	@%p46 bra 	$L__BB0_54;
	setp.eq.s32 	%p47, %r39, 5;
	@%p47 bra 	$L__BB0_52;
	ld.global.nc.u8 	%rs69, [%rd12+-2];
	cvt.u16.u8 	%rs70, %rs69;
	setp.ne.s16 	%p48, %rs70, %rs6;
	@%p48 bra 	$L__BB0_54;
	setp.eq.s32 	%p49, %r39, 6;
	@%p49 bra 	$L__BB0_52;
	ld.global.nc.u8 	%rs72, [%rd12+-1];
	cvt.u16.u8 	%rs73, %rs72;
	setp.ne.s16 	%p50, %rs73, %rs7;
	@%p50 bra 	$L__BB0_54;
	setp.eq.s32 	%p51, %r39, 7;
	@%p51 bra 	$L__BB0_52;
	ld.global.nc.u8 	%rs75, [%rd12];
	cvt.u16.u8 	%rs76, %rs75;
	setp.ne.s16 	%p52, %rs76, %rs8;
	@%p52 bra 	$L__BB0_54;
	setp.eq.s32 	%p53, %r39, 8;
	@%p53 bra 	$L__BB0_52;
	ld.global.nc.u8 	%rs78, [%rd12+1];
	cvt.u16.u8 	%rs79, %rs78;
	setp.ne.s16 	%p54, %rs79, %rs9;
	@%p54 bra 	$L__BB0_54;
	setp.eq.s32 	%p55, %r39, 9;
	@%p55 bra 	$L__BB0_52;
	ld.global.nc.u8 	%rs81, [%rd12+2];
	cvt.u16.u8 	%rs82, %rs81;
	setp.ne.s16 	%p56, %rs82, %rs10;
	@%p56 bra 	$L__BB0_54;
	setp.eq.s32 	%p57, %r39, 10;
	@%p57 bra 	$L__BB0_52;
	ld.global.nc.u8 	%rs84, [%rd12+3];
	cvt.u16.u8 	%rs85, %rs84;
	setp.ne.s16 	%p58, %rs85, %rs11;
	@%p58 bra 	$L__BB0_54;
	setp.eq.s32 	%p59, %r39, 11;
	@%p59 bra 	$L__BB0_52;
	ld.global.nc.u8 	%rs87, [%rd12+4];
	cvt.u16.u8 	%rs88, %rs87;
	setp.ne.s16 	%p60, %rs88, %rs12;
	@%p60 bra 	$L__BB0_54;
	setp.eq.s32 	%p61, %r39, 12;
	@%p61 bra 	$L__BB0_52;
	ld.global.nc.u8 	%rs90, [%rd12+5];
	cvt.u16.u8 	%rs91, %rs90;
	setp.ne.s16 	%p62, %rs91, %rs13;
	@%p62 bra 	$L__BB0_54;
	setp.eq.s32 	%p63, %r39, 13;
	@%p63 bra 	$L__BB0_52;
	ld.global.nc.u8 	%rs93, [%rd12+6];
	cvt.u16.u8 	%rs94, %rs93;
	setp.ne.s16 	%p64, %rs94, %rs14;
	@%p64 bra 	$L__BB0_54;
	setp.eq.s32 	%p65, %r39, 14;
	@%p65 bra 	$L__BB0_52;
	ld.global.nc.u8 	%rs96, [%rd12+7];
	cvt.u16.u8 	%rs97, %rs96;
	setp.ne.s16 	%p66, %rs97, %rs15;
	@%p66 bra 	$L__BB0_54;
	setp.eq.s32 	%p67, %r39, 15;
	@%p67 bra 	$L__BB0_52;
	ld.global.nc.u8 	%rs99, [%rd12+8];
	cvt.u16.u8 	%rs100, %rs99;
	setp.ne.s16 	%p68, %rs100, %rs16;
	@%p68 bra 	$L__BB0_54;
$L__BB0_52:
	atom.global.add.u32 	%r27, [%rd3], 1;
	setp.gt.s32 	%p69, %r27, 999999;
	@%p69 bra 	$L__BB0_54;
	mul.wide.s32 	%rd84, %r27, 4;
	add.s64 	%rd85, %rd2, %rd84;
	st.global.u32 	[%rd85], %rd93;
$L__BB0_54:
	add.s64 	%rd93, %rd93, %rd9;
	setp.gt.s64 	%p70, %rd93, %rd10;
	@%p70 bra 	$L__BB0_90;
	bra.uni 	$L__BB0_21;
$L__BB0_55:
	add.s64 	%rd59, %rd8, %rd4;
	mul.lo.s64 	%rd60, %rd59, %rd5;
	add.s64 	%rd61, %rd93, %rd9;
	add.s64 	%rd62, %rd61, -1;
	max.s64 	%rd63, %rd62, %rd10;
	sub.s64 	%rd64, %rd63, %rd60;
	add.s64 	%rd65, %rd64, 1;
	setp.ne.s64 	%p27, %rd65, %rd6;
	selp.u64 	%rd14, 1, 0, %p27;
	add.s64 	%rd66, %rd14, %rd6;
	sub.s64 	%rd15, %rd65, %rd66;
	or.b64  	%rd67, %rd15, %rd9;
	and.b64  	%rd68, %rd67, -4294967296;
	setp.ne.s64 	%p28, %rd68, 0;
	@%p28 bra 	$L__BB0_57;
	cvt.u32.u64 	%r67, %rd9;
	cvt.u32.u64 	%r68, %rd15;
	div.u32 	%r69, %r68, %r67;
	cvt.u64.u32 	%rd90, %r69;
	bra.uni 	$L__BB0_58;
$L__BB0_57:
	div.u64 	%rd90, %rd15, %rd9;
$L__BB0_58:
	add.s64 	%rd19, %rd90, %rd14;
	and.b64  	%rd69, %rd19, 3;
	setp.eq.s64 	%p29, %rd69, 3;
	@%p29 bra 	$L__BB0_63;
	add.s64 	%rd70, %rd19, 1;
	and.b64  	%rd71, %rd70, 3;
	neg.s64 	%rd91, %rd71;
$L__BB0_60:
	.pragma "nounroll";
	atom.global.add.u32 	%r28, [%rd3], 1;
	setp.gt.s32 	%p30, %r28, 999999;
	@%p30 bra 	$L__BB0_62;
	mul.wide.s32 	%rd72, %r28, 4;
	add.s64 	%rd73, %rd2, %rd72;
	st.global.u32 	[%rd73], %rd93;
$L__BB0_62:
	add.s64 	%rd93, %rd93, %rd9;
	add.s64 	%rd91, %rd91, 1;
	setp.ne.s64 	%p31, %rd91, 0;
	@%p31 bra 	$L__BB0_60;
$L__BB0_63:
	setp.lt.u64 	%p32, %rd19, 3;
	@%p32 bra 	$L__BB0_90;
$L__BB0_64:
	atom.global.add.u32 	%r29, [%rd3], 1;
	setp.gt.s32 	%p33, %r29, 999999;
	@%p33 bra 	$L__BB0_66;
	mul.wide.s32 	%rd74, %r29, 4;
	add.s64 	%rd75, %rd2, %rd74;
	st.global.u32 	[%rd75], %rd93;
$L__BB0_66:
	add.s64 	%rd27, %rd93, %rd9;
	atom.global.add.u32 	%r30, [%rd3], 1;
	setp.gt.s32 	%p34, %r30, 999999;
	@%p34 bra 	$L__BB0_68;
	mul.wide.s32 	%rd76, %r30, 4;
	add.s64 	%rd77, %rd2, %rd76;
	st.global.u32 	[%rd77], %rd27;
$L__BB0_68:
	add.s64 	%rd28, %rd27, %rd9;
	atom.global.add.u32 	%r31, [%rd3], 1;
	setp.gt.s32 	%p35, %r31, 999999;
	@%p35 bra 	$L__BB0_70;
	mul.wide.s32 	%rd78, %r31, 4;
	add.s64 	%rd79, %rd2, %rd78;
	st.global.u32 	[%rd79], %rd28;
$L__BB0_70:
	add.s64 	%rd29, %rd28, %rd9;
	atom.global.add.u32 	%r32, [%rd3], 1;
	setp.gt.s32 	%p36, %r32, 999999;
	@%p36 bra 	$L__BB0_72;
	mul.wide.s32 	%rd80, %r32, 4;
	add.s64 	%rd81, %rd2, %rd80;
	st.global.u32 	[%rd81], %rd29;
$L__BB0_72:
	add.s64 	%rd93, %rd29, %rd9;
	setp.gt.s64 	%p37, %rd93, %rd10;
	@%p37 bra 	$L__BB0_90;
	bra.uni 	$L__BB0_64;
$L__BB0_73:
	mov.b32 	%r78, 0;
$L__BB0_74:
	ld.param.u64 	%rd86, [_Z26search_kernel_optimized_v4PKcxS0_iPiS1__param_0];
	cvta.to.global.u64 	%rd32, %rd86;
	add.s32 	%r63, %r78, 7;
	setp.ge.s32 	%p13, %r63, %r39;
	@%p13 bra 	$L__BB0_84;
	cvt.s64.s32 	%rd55, %r78;
	add.s64 	%rd56, %rd93, %rd55;
	add.s64 	%rd33, %rd32, %rd56;
	ld.global.nc.u8 	%rs30, [%rd33];
	cvt.u16.u8 	%rs31, %rs30;
	mov.u32 	%r66, _ZZ26search_kernel_optimized_v4PKcxS0_iPiS1_E14shared_pattern;
	add.s32 	%r34, %r66, %r78;
	ld.shared.u8 	%rs32, [%r34];
	setp.ne.s16 	%p15, %rs31, %rs32;
	@%p15 bra 	$L__BB0_89;
	ld.global.nc.u8 	%rs33, [%rd33+1];
	cvt.u16.u8 	%rs34, %rs33;
	ld.shared.u8 	%rs35, [%r34+1];
	setp.ne.s16 	%p16, %rs34, %rs35;
	@%p16 bra 	$L__BB0_89;
	ld.global.nc.u8 	%rs36, [%rd33+2];
	cvt.u16.u8 	%rs37, %rs36;
	ld.shared.u8 	%rs38, [%r34+2];
	setp.ne.s16 	%p17, %rs37, %rs38;
	@%p17 bra 	$L__BB0_89;
	ld.global.nc.u8 	%rs39, [%rd33+3];
	cvt.u16.u8 	%rs40, %rs39;
	ld.shared.u8 	%rs41, [%r34+3];
	setp.ne.s16 	%p18, %rs40, %rs41;
	@%p18 bra 	$L__BB0_89;
	ld.global.nc.u8 	%rs42, [%rd33+4];
	cvt.u16.u8 	%rs43, %rs42;
	ld.shared.u8 	%rs44, [%r34+4];
	setp.ne.s16 	%p19, %rs43, %rs44;
	@%p19 bra 	$L__BB0_89;
	ld.global.nc.u8 	%rs45, [%rd33+5];
	cvt.u16.u8 	%rs46, %rs45;
	ld.shared.u8 	%rs47, [%r34+5];
	setp.ne.s16 	%p20, %rs46, %rs47;
	@%p20 bra 	$L__BB0_89;
	ld.global.nc.u8 	%rs48, [%rd33+6];
	cvt.u16.u8 	%rs49, %rs48;
	ld.shared.u8 	%rs50, [%r34+6];
	setp.ne.s16 	%p21, %rs49, %rs50;
	@%p21 bra 	$L__BB0_89;
	ld.global.nc.u8 	%rs51, [%rd33+7];
	cvt.u16.u8 	%rs52, %rs51;
	ld.shared.u8 	%rs53, [%r34+7];
	setp.ne.s16 	%p22, %rs52, %rs53;
	@%p22 bra 	$L__BB0_89;
	add.s32 	%r78, %r78, 8;
	bra.uni 	$L__BB0_86;
$L__BB0_84:
	cvt.s64.s32 	%rd52, %r78;
	add.s64 	%rd53, %rd93, %rd52;
	add.s64 	%rd54, %rd32, %rd53;
	ld.global.nc.u8 	%rs27, [%rd54];
	cvt.u16.u8 	%rs28, %rs27;
	mov.u32 	%r64, _ZZ26search_kernel_optimized_v4PKcxS0_iPiS1_E14shared_pattern;
	add.s32 	%r65, %r64, %r78;
	ld.shared.u8 	%rs29, [%r65];
	setp.ne.s16 	%p14, %rs28, %rs29;
	@%p14 bra 	$L__BB0_89;
	add.s32 	%r78, %r78, 1;
$L__BB0_86:
	setp.lt.s32 	%p23, %r78, %r39;
	@%p23 bra 	$L__BB0_74;
	atom.global.add.u32 	%r38, [%rd3], 1;
	setp.gt.s32 	%p24, %r38, 999999;
	@%p24 bra 	$L__BB0_89;
	mul.wide.s32 	%rd57, %r38, 4;
	add.s64 	%rd58, %rd2, %rd57;
	st.global.u32 	[%rd58], %rd93;
$L__BB0_89:
	add.s64 	%rd93, %rd93, %rd9;
	setp.le.s64 	%p25, %rd93, %rd10;
	@%p25 bra 	$L__BB0_73;
$L__BB0_90:
	ret;

}


// ===== COMPILED SASS (sm_100) =====

	.target	sm_100

	.elftype	@"ET_EXEC"


//--------------------- .note.nv.tkinfo           --------------------------
	.section	.note.nv.tkinfo,"",@"SHT_NOTE"
	.sectionflags	@"SHF_NOTE_NV_TKINFO"
	.tkinfo
        /*0018*/ 	.word	0x00000002
        /*0030*/ 	.string	""
        /*0030*/ 	.string	"ptxas"
        /*0030*/ 	.string	"Cuda compilation tools, release 13.0, V13.0.88"
        /*0030*/ 	.string	"Build cuda_13.0.r13.0/compiler.36424714_0"
        /*0030*/ 	.string	"-arch sm_100 -m 64 "



//--------------------- .note.nv.cuinfo           --------------------------
	.section	.note.nv.cuinfo,"",@"SHT_NOTE"
	.sectionflags	@"SHF_NOTE_NV_CUINFO"
        /*0018*/ 	.short	0x0002
        /*001a*/ 	.short	0x0064
        /*001c*/ 	.short	0x0082
	.zero		2


//--------------------- .nv.info                  --------------------------
	.section	.nv.info,"",@"SHT_CUDA_INFO"
	.align	4


	//----- nvinfo : EIATTR_REGCOUNT
	.align		4
        /*0000*/ 	.byte	0x04, 0x2f
        /*0002*/ 	.short	(.L_1 - .L_0)
	.align		4
.L_0:
        /*0004*/ 	.word	index@(_Z26search_kernel_optimized_v4PKcxS0_iPiS1_)
        /*0008*/ 	.word	0x0000001f


	//----- nvinfo : EIATTR_FRAME_SIZE
	.align		4
.L_1:
        /*000c*/ 	.byte	0x04, 0x11
        /*000e*/ 	.short	(.L_3 - .L_2)
	.align		4
.L_2:
        /*0010*/ 	.word	index@($__internal_0_$__cuda_sm20_div_u64)
        /*0014*/ 	.word	0x00000000


	//----- nvinfo : EIATTR_FRAME_SIZE
	.align		4
.L_3:
        /*0018*/ 	.byte	0x04, 0x11
        /*001a*/ 	.short	(.L_5 - .L_4)
	.align		4
.L_4:
        /*001c*/ 	.word	index@(_Z26search_kernel_optimized_v4PKcxS0_iPiS1_)
        /*0020*/ 	.word	0x00000000


	//----- nvinfo : EIATTR_MIN_STACK_SIZE
	.align		4
.L_5:
        /*0024*/ 	.byte	0x04, 0x12
        /*0026*/ 	.short	(.L_7 - .L_6)
	.align		4
.L_6:
        /*0028*/ 	.word	index@(_Z26search_kernel_optimized_v4PKcxS0_iPiS1_)
        /*002c*/ 	.word	0x00000000
.L_7:


//--------------------- .nv.compat                --------------------------
	.section	.nv.compat,"",@"SHT_CUDA_COMPAT_INFO"
	.align	4
        /*0000*/ 	.byte	0x02, 0x09, 0x00, 0x00, 0x02, 0x02, 0x01, 0x00, 0x02, 0x05, 0x05, 0x00, 0x03, 0x07, 0x01, 0x01
        /*0010*/ 	.byte	0x02, 0x03, 0x00, 0x00, 0x02, 0x06, 0x01, 0x00, 0x04, 0x0b, 0x08, 0x00, 0x09, 0x00, 0x00, 0x00
        /*0020*/ 	.byte	0x00, 0x00, 0x00, 0x00


//--------------------- .nv.info._Z26search_kernel_optimized_v4PKcxS0_iPiS1_ --------------------------
	.section	.nv.info._Z26search_kernel_optimized_v4PKcxS0_iPiS1_,"",@"SHT_CUDA_INFO"
	.sectionflags	@""
	.align	4


	//----- nvinfo : EIATTR_CUDA_API_VERSION
	.align		4
        /*0000*/ 	.byte	0x04, 0x37
        /*0002*/ 	.short	(.L_9 - .L_8)
.L_8:
        /*0004*/ 	.word	0x00000082


	//----- nvinfo : EIATTR_KPARAM_INFO
	.align		4
.L_9:
        /*0008*/ 	.byte	0x04, 0x17
        /*000a*/ 	.short	(.L_11 - .L_10)
.L_10:
        /*000c*/ 	.word	0x00000000
        /*0010*/ 	.short	0x0005
        /*0012*/ 	.short	0x0028
        /*0014*/ 	.byte	0x00, 0xf5, 0x21, 0x00


	//----- nvinfo : EIATTR_KPARAM_INFO
	.align		4
.L_11:
        /*0018*/ 	.byte	0x04, 0x17
        /*001a*/ 	.short	(.L_13 - .L_12)
.L_12:
        /*001c*/ 	.word	0x00000000
        /*0020*/ 	.short	0x0004
        /*0022*/ 	.short	0x0020
        /*0024*/ 	.byte	0x00, 0xf5, 0x21, 0x00


	//----- nvinfo : EIATTR_KPARAM_INFO
	.align		4
.L_13:
        /*0028*/ 	.byte	0x04, 0x17
        /*002a*/ 	.short	(.L_15 - .L_14)
.L_14:
        /*002c*/ 	.word	0x00000000
        /*0030*/ 	.short	0x0003
        /*0032*/ 	.short	0x0018
        /*0034*/ 	.byte	0x00, 0xf0, 0x11, 0x00


	//----- nvinfo : EIATTR_KPARAM_INFO
	.align		4
.L_15:
        /*0038*/ 	.byte	0x04, 0x17
        /*003a*/ 	.short	(.L_17 - .L_16)
.L_16:
        /*003c*/ 	.word	0x00000000
        /*0040*/ 	.short	0x0002
        /*0042*/ 	.short	0x0010
        /*0044*/ 	.byte	0x00, 0xf5, 0x21, 0x00


	//----- nvinfo : EIATTR_KPARAM_INFO
	.align		4
.L_17:
        /*0048*/ 	.byte	0x04, 0x17
        /*004a*/ 	.short	(.L_19 - .L_18)
.L_18:
        /*004c*/ 	.word	0x00000000
        /*0050*/ 	.short	0x0001
        /*0052*/ 	.short	0x0008
        /*0054*/ 	.byte	0x00, 0xf0, 0x21, 0x00


	//----- nvinfo : EIATTR_KPARAM_INFO
	.align		4
.L_19:
        /*0058*/ 	.byte	0x04, 0x17
        /*005a*/ 	.short	(.L_21 - .L_20)
.L_20:
        /*005c*/ 	.word	0x00000000
        /*0060*/ 	.short	0x0000
        /*0062*/ 	.short	0x0000
        /*0064*/ 	.byte	0x00, 0xf5, 0x21, 0x00


	//----- nvinfo : EIATTR_SPARSE_MMA_MASK
	.align		4
.L_21:
        /*0068*/ 	.byte	0x03, 0x50
        /*006a*/ 	.short	0x0000


	//----- nvinfo : EIATTR_MAXREG_COUNT
	.align		4
        /*006c*/ 	.byte	0x03, 0x1b
        /*006e*/ 	.short	0x00ff


	//----- nvinfo : EIATTR_NUM_BARRIERS
	.align		4
        /*0070*/ 	.byte	0x02, 0x4c
        /*0072*/ 	.byte	0x01
	.zero		1


	//----- nvinfo : EIATTR_MERCURY_ISA_VERSION
	.align		4
        /*0074*/ 	.byte	0x03, 0x5f
        /*0076*/ 	.short	0x0101


	//----- nvinfo : EIATTR_INT_WARP_WIDE_INSTR_OFFSETS
	.align		4
        /*0078*/ 	.byte	0x04, 0x31
        /*007a*/ 	.short	(.L_23 - .L_22)


	//   ....[0]....
.L_22:
        /*007c*/ 	.word	0x00000cb0


	//   ....[1]....
        /*0080*/ 	.word	0x00000d40


	//   ....[2]....
        /*0084*/ 	.word	0x000014a0


	//   ....[3]....
        /*0088*/ 	.word	0x00001530


	//   ....[4]....
        /*008c*/ 	.word	0x00001a20


	//   ....[5]....
        /*0090*/ 	.word	0x00001a90


	//   ....[6]....
        /*0094*/ 	.word	0x00001ba0


	//   ....[7]....
        /*0098*/ 	.word	0x00001c50


	//   ....[8]....
        /*009c*/ 	.word	0x00001d20


	//   ....[9]....
        /*00a0*/ 	.word	0x00001dd0


	//   ....[10]....
        /*00a4*/ 	.word	0x00001ee0


	//----- nvinfo : EIATTR_VRC_CTA_INIT_COUNT
	.align		4
.L_23:
        /*00a8*/ 	.byte	0x02, 0x4a
	.zero		1
	.zero		1


	//----- nvinfo : EIATTR_EXIT_INSTR_OFFSETS
	.align		4
        /*00ac*/ 	.byte	0x04, 0x1c
        /*00ae*/ 	.short	(.L_25 - .L_24)


	//   ....[0]....
.L_24:
        /*00b0*/ 	.word	0x00000730


	//   ....[1]....
        /*00b4*/ 	.word	0x00000e00


	//   ....[2]....
        /*00b8*/ 	.word	0x000015e0


	//   ....[3]....
        /*00bc*/ 	.word	0x00001b70


	//   ....[4]....
        /*00c0*/ 	.word	0x00001f40


	//----- nvinfo : EIATTR_CRS_STACK_SIZE
	.align		4
.L_25:
        /*00c4*/ 	.byte	0x04, 0x1e
        /*00c6*/ 	.short	(.L_27 - .L_26)
.L_26:
        /*00c8*/ 	.word	0x00000000


	//----- nvinfo : EIATTR_CBANK_PARAM_SIZE
	.align		4
.L_27:
        /*00cc*/ 	.byte	0x03, 0x19
        /*00ce*/ 	.short	0x0030


	//----- nvinfo : EIATTR_PARAM_CBANK
	.align		4
        /*00d0*/ 	.byte	0x04, 0x0a
        /*00d2*/ 	.short	(.L_29 - .L_28)
	.align		4
.L_28:
        /*00d4*/ 	.word	index@(.nv.constant0._Z26search_kernel_optimized_v4PKcxS0_iPiS1_)
        /*00d8*/ 	.short	0x0380
        /*00da*/ 	.short	0x0030


	//----- nvinfo : EIATTR_SW_WAR
	.align		4
.L_29:
        /*00dc*/ 	.byte	0x04, 0x36
        /*00de*/ 	.short	(.L_31 - .L_30)
.L_30:
        /*00e0*/ 	.word	0x00000008
.L_31:


//--------------------- .nv.callgraph             --------------------------
	.section	.nv.callgraph,"",@"SHT_CUDA_CALLGRAPH"
	.align	4
	.sectionentsize	8
	.align		4
        /*0000*/ 	.word	0x00000000
	.align		4
        /*0004*/ 	.word	0xffffffff
	.align		4
        /*0008*/ 	.word	0x00000000
	.align		4
        /*000c*/ 	.word	0xfffffffe
	.align		4
        /*0010*/ 	.word	0x00000000
	.align		4
        /*0014*/ 	.word	0xfffffffd
	.align		4
        /*0018*/ 	.word	0x00000000
	.align		4
        /*001c*/ 	.word	0xfffffffc


//--------------------- .text._Z26search_kernel_optimized_v4PKcxS0_iPiS1_ --------------------------
	.section	.text._Z26search_kernel_optimized_v4PKcxS0_iPiS1_,"ax",@progbits
	.align	128
        .global         _Z26search_kernel_optimized_v4PKcxS0_iPiS1_
        .type           _Z26search_kernel_optimized_v4PKcxS0_iPiS1_,@function
        .size           _Z26search_kernel_optimized_v4PKcxS0_iPiS1_,(.L_x_26 - _Z26search_kernel_optimized_v4PKcxS0_iPiS1_)
        .other          _Z26search_kernel_optimized_v4PKcxS0_iPiS1_,@"STO_CUDA_ENTRY STV_DEFAULT"
_Z26search_kernel_optimized_v4PKcxS0_iPiS1_:
.text._Z26search_kernel_optimized_v4PKcxS0_iPiS1_:
[----:B------:R-:W-:Y:S08]  /*0000*/  LDC R1, c[0x0][0x37c] ;  /* 0x0000df00ff017b82 */ /* 0x000ff00000000800 */
[----:B------:R-:W0:Y:S01]  /*0010*/  LDC R0, c[0x0][0x360] ;  /* 0x0000d800ff007b82 */ /* 0x000e220000000800 */
[----:B------:R-:W1:Y:S01]  /*0020*/  S2R R8, SR_TID.X ;  /* 0x0000000000087919 */ /* 0x000e620000002100 */
[----:B------:R-:W2:Y:S01]  /*0030*/  LDCU UR5, c[0x0][0x370] ;  /* 0x00006e00ff0577ac */ /* 0x000ea20008000800 */
[----:B------:R-:W-:Y:S01]  /*0040*/  IMAD.MOV.U32 R9, RZ, RZ, RZ ;  /* 0x000000ffff097224 */ /* 0x000fe200078e00ff */
[----:B------:R-:W3:Y:S04]  /*0050*/  LDCU.64 UR10, c[0x0][0x358] ;  /* 0x00006b00ff0a77ac */ /* 0x000ee80008000a00 */
[----:B------:R-:W4:Y:S08]  /*0060*/  LDC R5, c[0x0][0x398] ;  /* 0x0000e600ff057b82 */ /* 0x000f300000000800 */
[----:B------:R-:W1:Y:S01]  /*0070*/  S2UR UR4, SR_CTAID.X ;  /* 0x00000000000479c3 */ /* 0x000e620000002500 */
[----:B0-----:R-:W0:Y:S01]  /*0080*/  I2F.U32.RP R4, R0 ;  /* 0x0000000000047306 */ /* 0x001e220000209000 */
[C---:B------:R-:W-:Y:S01]  /*0090*/  ISETP.NE.U32.AND P2, PT, R0.reuse, RZ, PT ;  /* 0x000000ff0000720c */ /* 0x040fe20003f45070 */
[----:B--2---:R-:W-:-:S06]  /*00a0*/  IMAD.WIDE.U32 R10, R0, UR5, RZ ;  /* 0x00000005000a7c25 */ /* 0x004fcc000f8e00ff */
[----:B0-----:R-:W0:Y:S02]  /*00b0*/  MUFU.RCP R4, R4 ;  /* 0x0000000400047308 */ /* 0x001e240000001000 */
[----:B0-----:R-:W-:-:S06]  /*00c0*/  VIADD R2, R4, 0xffffffe ;  /* 0x0ffffffe04027836 */ /* 0x001fcc0000000000 */
[----:B------:R0:W2:Y:S02]  /*00d0*/  F2I.FTZ.U32.TRUNC.NTZ R3, R2 ;  /* 0x0000000200037305 */ /* 0x0000a4000021f000 */
[----:B0-----:R-:W-:Y:S02]  /*00e0*/  IMAD.MOV.U32 R2, RZ, RZ, RZ ;  /* 0x000000ffff027224 */ /* 0x001fe400078e00ff */
[----:B--2---:R-:W-:-:S04]  /*00f0*/  IMAD.MOV R7, RZ, RZ, -R3 ;  /* 0x000000ffff077224 */ /* 0x004fc800078e0a03 */
[----:B------:R-:W-:-:S04]  /*0100*/  IMAD R7, R7, R0, RZ ;  /* 0x0000000007077224 */ /* 0x000fc800078e02ff */
[----:B------:R-:W-:Y:S01]  /*0110*/  IMAD.HI.U32 R6, R3, R7, R2 ;  /* 0x0000000703067227 */ /* 0x000fe200078e0002 */
[----:B----4-:R-:W-:-:S05]  /*0120*/  IADD3 R3, PT, PT, R0, -0x1, R5 ;  /* 0xffffffff00037810 */ /* 0x010fca0007ffe005 */
[----:B------:R-:W-:-:S04]  /*0130*/  IMAD.HI.U32 R6, R6, R3, RZ ;  /* 0x0000000306067227 */ /* 0x000fc800078e00ff */
[----:B------:R-:W-:-:S04]  /*0140*/  IMAD.MOV R4, RZ, RZ, -R6 ;  /* 0x000000ffff047224 */ /* 0x000fc800078e0a06 */
[----:B------:R-:W-:-:S05]  /*0150*/  IMAD R3, R0, R4, R3 ;  /* 0x0000000400037224 */ /* 0x000fca00078e0203 */
[----:B------:R-:W-:-:S13]  /*0160*/  ISETP.GE.U32.AND P0, PT, R3, R0, PT ;  /* 0x000000000300720c */ /* 0x000fda0003f06070 */
[----:B------:R-:W-:Y:S02]  /*0170*/  @P0 IMAD.IADD R3, R3, 0x1, -R0 ;  /* 0x0000000103030824 */ /* 0x000fe400078e0a00 */
[----:B------:R-:W-:-:S03]  /*0180*/  @P0 VIADD R6, R6, 0x1 ;  /* 0x0000000106060836 */ /* 0x000fc60000000000 */
[----:B------:R-:W-:Y:S01]  /*0190*/  ISETP.GE.U32.AND P1, PT, R3, R0, PT ;  /* 0x000000000300720c */ /* 0x000fe20003f26070 */
[----:B-1----:R-:W-:-:S12]  /*01a0*/  IMAD.WIDE.U32 R2, R0, UR4, R8 ;  /* 0x0000000400027c25 */ /* 0x002fd8000f8e0008 */
[----:B------:R-:W-:Y:S01]  /*01b0*/  @P1 VIADD R6, R6, 0x1 ;  /* 0x0000000106061836 */ /* 0x000fe20000000000 */
[----:B------:R-:W-:-:S04]  /*01c0*/  @!P2 LOP3.LUT R6, RZ, R0, RZ, 0x33, !PT ;  /* 0x00000000ff06a212 */ /* 0x000fc800078e33ff */
[----:B------:R-:W-:-:S13]  /*01d0*/  ISETP.GE.AND P0, PT, R6, 0x1, PT ;  /* 0x000000010600780c */ /* 0x000fda0003f06270 */
[----:B---3--:R-:W-:Y:S05]  /*01e0*/  @!P0 BRA `(.L_x_0) ;  /* 0x0000000400308947 */ /* 0x008fea0003800000 */
[C---:B------:R-:W-:Y:S01]  /*01f0*/  ISETP.GE.U32.AND P1, PT, R6.reuse, 0x4, PT ;  /* 0x000000040600780c */ /* 0x040fe20003f26070 */
[----:B------:R-:W-:Y:S01]  /*0200*/  IMAD.MOV.U32 R7, RZ, RZ, RZ ;  /* 0x000000ffff077224 */ /* 0x000fe200078e00ff */
[----:B------:R-:W-:Y:S02]  /*0210*/  LOP3.LUT R4, R6, 0x3, RZ, 0xc0, !PT ;  /* 0x0000000306047812 */ /* 0x000fe400078ec0ff */
[----:B------:R-:W-:Y:S02]  /*0220*/  VIMNMX R5, PT, PT, R5, 0x40, PT ;  /* 0x0000004005057848 */ /* 0x000fe40003fe0100 */
[----:B------:R-:W-:-:S07]  /*0230*/  ISETP.NE.AND P0, PT, R4, RZ, PT ;  /* 0x000000ff0400720c */ /* 0x000fce0003f05270 */
[----:B------:R-:W-:Y:S06]  /*0240*/  @!P1 BRA `(.L_x_1) ;  /* 0x0000000000d49947 */ /* 0x000fec0003800000 */
[----:B------:R-:W-:Y:S01]  /*0250*/  LOP3.LUT R7, R6, 0x7ffffffc, RZ, 0xc0, !PT ;  /* 0x7ffffffc06077812 */ /* 0x000fe200078ec0ff */
[C-C-:B------:R-:W-:Y:S02]  /*0260*/  IMAD.IADD R22, R0.reuse, 0x1, R8.reuse ;  /* 0x0000000100167824 */ /* 0x140fe400078e0208 */
[C-C-:B------:R-:W-:Y:S02]  /*0270*/  IMAD R6, R0.reuse, 0x2, R8.reuse ;  /* 0x0000000200067824 */ /* 0x140fe400078e0208 */
[--C-:B------:R-:W-:Y:S02]  /*0280*/  IMAD R20, R0, 0x3, R8.reuse ;  /* 0x0000000300147824 */ /* 0x100fe400078e0208 */
[----:B------:R-:W-:Y:S02]  /*0290*/  IMAD.MOV.U32 R21, RZ, RZ, R8 ;  /* 0x000000ffff157224 */ /* 0x000fe400078e0008 */
[----:B------:R-:W-:-:S07]  /*02a0*/  IMAD.MOV R23, RZ, RZ, -R7 ;  /* 0x000000ffff177224 */ /* 0x000fce00078e0a07 */
.L_x_2:
[-C--:B------:R-:W-:Y:S02]  /*02b0*/  ISETP.GE.AND P4, PT, R21, R5.reuse, PT ;  /* 0x000000051500720c */ /* 0x080fe40003f86270 */
[-C--:B------:R-:W-:Y:S02]  /*02c0*/  ISETP.GE.AND P3, PT, R22, R5.reuse, PT ;  /* 0x000000051600720c */ /* 0x080fe40003f66270 */
[-C--:B------:R-:W-:Y:S02]  /*02d0*/  ISETP.GE.AND P2, PT, R6, R5.reuse, PT ;  /* 0x000000050600720c */ /* 0x080fe40003f46270 */
[----:B------:R-:W-:-:S07]  /*02e0*/  ISETP.GE.AND P1, PT, R20, R5, PT ;  /* 0x000000051400720c */ /* 0x000fce0003f26270 */
[----:B------:R-:W0:Y:S08]  /*02f0*/  @!P4 LDC.64 R14, c[0x0][0x390] ;  /* 0x0000e400ff0ecb82 */ /* 0x000e300000000a00 */
[----:B------:R-:W1:Y:S08]  /*0300*/  @!P3 LDC.64 R12, c[0x0][0x390] ;  /* 0x0000e400ff0cbb82 */ /* 0x000e700000000a00 */
[----:B------:R-:W2:Y:S08]  /*0310*/  @!P2 LDC.64 R16, c[0x0][0x390] ;  /* 0x0000e400ff10ab82 */ /* 0x000eb00000000a00 */
[----:B------:R-:W3:Y:S01]  /*0320*/  @!P1 LDC.64 R18, c[0x0][0x390] ;  /* 0x0000e400ff129b82 */ /* 0x000ee20000000a00 */
[----:B0-----:R-:W-:-:S04]  /*0330*/  @!P4 IADD3 R14, P6, PT, R21, R14, RZ ;  /* 0x0000000e150ec210 */ /* 0x001fc80007fde0ff */
[----:B------:R-:W-:Y:S02]  /*0340*/  @!P4 LEA.HI.X.SX32 R15, R21, R15, 0x1, P6 ;  /* 0x0000000f150fc211 */ /* 0x000fe400030f0eff */
[----:B-1----:R-:W-:-:S03]  /*0350*/  @!P3 IADD3 R12, P5, PT, R22, R12, RZ ;  /* 0x0000000c160cb210 */ /* 0x002fc60007fbe0ff */
[----:B------:R0:W4:Y:S01]  /*0360*/  @!P4 LDG.E.U8.CONSTANT R14, desc[UR10][R14.64] ;  /* 0x0000000a0e0ec981 */ /* 0x000122000c1e9100 */
[----:B------:R-:W-:Y:S02]  /*0370*/  @!P3 LEA.HI.X.SX32 R13, R22, R13, 0x1, P5 ;  /* 0x0000000d160db211 */ /* 0x000fe400028f0eff */
[----:B--2---:R-:W-:-:S03]  /*0380*/  @!P2 IADD3 R16, P6, PT, R6, R16, RZ ;  /* 0x000000100610a210 */ /* 0x004fc60007fde0ff */
[----:B------:R1:W2:Y:S01]  /*0390*/  @!P3 LDG.E.U8.CONSTANT R12, desc[UR10][R12.64] ;  /* 0x0000000a0c0cb981 */ /* 0x0002a2000c1e9100 */
[----:B------:R-:W-:Y:S02]  /*03a0*/  @!P2 LEA.HI.X.SX32 R17, R6, R17, 0x1, P6 ;  /* 0x000000110611a211 */ /* 0x000fe400030f0eff */
[----:B---3--:R-:W-:-:S03]  /*03b0*/  @!P1 IADD3 R18, P5, PT, R20, R18, RZ ;  /* 0x0000001214129210 */ /* 0x008fc60007fbe0ff */
[----:B------:R3:W5:Y:S01]  /*03c0*/  @!P2 LDG.E.U8.CONSTANT R16, desc[UR10][R16.64] ;  /* 0x0000000a1010a981 */ /* 0x000762000c1e9100 */
[----:B------:R-:W-:-:S05]  /*03d0*/  @!P1 LEA.HI.X.SX32 R19, R20, R19, 0x1, P5 ;  /* 0x0000001314139211 */ /* 0x000fca00028f0eff */
[----:B------:R3:W5:Y:S01]  /*03e0*/  @!P1 LDG.E.U8.CONSTANT R18, desc[UR10][R18.64] ;  /* 0x0000000a12129981 */ /* 0x000762000c1e9100 */
[----:B------:R-:W3:Y:S01]  /*03f0*/  @!P4 S2R R26, SR_CgaCtaId ;  /* 0x00000000001ac919 */ /* 0x000ee20000008800 */
[----:B------:R-:W3:Y:S01]  /*0400*/  @!P3 S2R R28, SR_CgaCtaId ;  /* 0x00000000001cb919 */ /* 0x000ee20000008800 */
[----:B------:R-:W3:Y:S01]  /*0410*/  @!P2 S2R R27, SR_CgaCtaId ;  /* 0x00000000001ba919 */ /* 0x000ee20000008800 */
[----:B------:R-:W3:Y:S01]  /*0420*/  @!P1 S2R R24, SR_CgaCtaId ;  /* 0x0000000000189919 */ /* 0x000ee20000008800 */
[----:B------:R-:W-:Y:S02]  /*0430*/  @!P4 MOV R25, 0x400 ;  /* 0x000004000019c802 */ /* 0x000fe40000000f00 */
[----:B0-----:R-:W-:Y:S02]  /*0440*/  @!P3 MOV R15, 0x400 ;  /* 0x00000400000fb802 */ /* 0x001fe40000000f00 */
[----:B-1----:R-:W-:Y:S01]  /*0450*/  @!P1 MOV R13, 0x400 ;  /* 0x00000400000d9802 */ /* 0x002fe20000000f00 */
[----:B------:R-:W-:Y:S01]  /*0460*/  VIADD R23, R23, 0x4 ;  /* 0x0000000417177836 */ /* 0x000fe20000000000 */
[----:B---3--:R-:W-:-:S02]  /*0470*/  @!P4 LEA R26, R26, R25, 0x18 ;  /* 0x000000191a1ac211 */ /* 0x008fc400078ec0ff */
[----:B------:R-:W-:Y:S02]  /*0480*/  @!P2 MOV R25, 0x400 ;  /* 0x000004000019a802 */ /* 0x000fe40000000f00 */
[----:B------:R-:W-:Y:S02]  /*0490*/  @!P3 LEA R15, R28, R15, 0x18 ;  /* 0x0000000f1c0fb211 */ /* 0x000fe400078ec0ff */
[----:B------:R-:W-:-:S03]  /*04a0*/  @!P2 LEA R17, R27, R25, 0x18 ;  /* 0x000000191b11a211 */ /* 0x000fc600078ec0ff */
[----:B------:R-:W-:Y:S01]  /*04b0*/  @!P3 IMAD.IADD R15, R15, 0x1, R22 ;  /* 0x000000010f0fb824 */ /* 0x000fe200078e0216 */
[----:B------:R-:W-:Y:S01]  /*04c0*/  @!P1 LEA R19, R24, R13, 0x18 ;  /* 0x0000000d18139211 */ /* 0x000fe200078ec0ff */
[--C-:B------:R-:W-:Y:S02]  /*04d0*/  @!P4 IMAD.IADD R13, R26, 0x1, R21.reuse ;  /* 0x000000011a0dc824 */ /* 0x100fe400078e0215 */
[----:B------:R-:W-:Y:S02]  /*04e0*/  @!P2 IMAD.IADD R17, R17, 0x1, R6 ;  /* 0x000000011111a824 */ /* 0x000fe400078e0206 */
[----:B------:R-:W-:Y:S02]  /*04f0*/  @!P1 IMAD.IADD R19, R19, 0x1, R20 ;  /* 0x0000000113139824 */ /* 0x000fe400078e0214 */
[C---:B------:R-:W-:Y:S02]  /*0500*/  IMAD R21, R0.reuse, 0x4, R21 ;  /* 0x0000000400157824 */ /* 0x040fe400078e0215 */
[----:B------:R-:W-:-:S02]  /*0510*/  IMAD R22, R0, 0x4, R22 ;  /* 0x0000000400167824 */ /* 0x000fc400078e0216 */
[C---:B------:R-:W-:Y:S02]  /*0520*/  IMAD R6, R0.reuse, 0x4, R6 ;  /* 0x0000000400067824 */ /* 0x040fe400078e0206 */
[----:B------:R-:W-:Y:S01]  /*0530*/  IMAD R20, R0, 0x4, R20 ;  /* 0x0000000400147824 */ /* 0x000fe200078e0214 */
[----:B----4-:R0:W-:Y:S04]  /*0540*/  @!P4 STS.U8 [R13], R14 ;  /* 0x0000000e0d00c388 */ /* 0x0101e80000000000 */
[----:B--2---:R0:W-:Y:S04]  /*0550*/  @!P3 STS.U8 [R15], R12 ;  /* 0x0000000c0f00b388 */ /* 0x0041e80000000000 */
[----:B-----5:R0:W-:Y:S04]  /*0560*/  @!P2 STS.U8 [R17], R16 ;  /* 0x000000101100a388 */ /* 0x0201e80000000000 */
[----:B------:R0:W-:Y:S01]  /*0570*/  @!P1 STS.U8 [R19], R18 ;  /* 0x0000001213009388 */ /* 0x0001e20000000000 */
[----:B------:R-:W-:-:S13]  /*0580*/  ISETP.NE.AND P1, PT, R23, RZ, PT ;  /* 0x000000ff1700720c */ /* 0x000fda0003f25270 */
[----:B0-----:R-:W-:Y:S05]  /*0590*/  @P1 BRA `(.L_x_2) ;  /* 0xfffffffc00441947 */ /* 0x001fea000383ffff */
.L_x_1:
[----:B------:R-:W-:Y:S05]  /*05a0*/  @!P0 BRA `(.L_x_0) ;  /* 0x0000000000408947 */ /* 0x000fea0003800000 */
[----:B------:R-:W-:Y:S02]  /*05b0*/  IMAD R12, R0, R7, R8 ;  /* 0x00000007000c7224 */ /* 0x000fe400078e0208 */
[----:B------:R-:W-:-:S07]  /*05c0*/  IMAD.MOV R4, RZ, RZ, -R4 ;  /* 0x000000ffff047224 */ /* 0x000fce00078e0a04 */
.L_x_3:
[----:B------:R-:W-:-:S13]  /*05d0*/  ISETP.GE.AND P0, PT, R12, R5, PT ;  /* 0x000000050c00720c */ /* 0x000fda0003f06270 */
[----:B------:R-:W0:Y:S02]  /*05e0*/  @!P0 LDC.64 R6, c[0x0][0x390] ;  /* 0x0000e400ff068b82 */ /* 0x000e240000000a00 */
[----:B0-----:R-:W-:-:S04]  /*05f0*/  @!P0 IADD3 R6, P1, PT, R12, R6, RZ ;  /* 0x000000060c068210 */ /* 0x001fc80007f3e0ff */
[----:B------:R-:W-:-:S05]  /*0600*/  @!P0 LEA.HI.X.SX32 R7, R12, R7, 0x1, P1 ;  /* 0x000000070c078211 */ /* 0x000fca00008f0eff */
[----:B------:R-:W2:Y:S01]  /*0610*/  @!P0 LDG.E.U8.CONSTANT R6, desc[UR10][R6.64] ;  /* 0x0000000a06068981 */ /* 0x000ea2000c1e9100 */
[----:B------:R-:W-:Y:S01]  /*0620*/  @!P0 MOV R13, 0x400 ;  /* 0x00000400000d8802 */ /* 0x000fe20000000f00 */
[----:B------:R-:W-:Y:S01]  /*0630*/  VIADD R4, R4, 0x1 ;  /* 0x0000000104047836 */ /* 0x000fe20000000000 */
[----:B------:R-:W0:Y:S02]  /*0640*/  @!P0 S2R R14, SR_CgaCtaId ;  /* 0x00000000000e8919 */ /* 0x000e240000008800 */
[----:B0-----:R-:W-:-:S05]  /*0650*/  @!P0 LEA R13, R14, R13, 0x18 ;  /* 0x0000000d0e0d8211 */ /* 0x001fca00078ec0ff */
[--C-:B------:R-:W-:Y:S02]  /*0660*/  @!P0 IMAD.IADD R13, R13, 0x1, R12.reuse ;  /* 0x000000010d0d8824 */ /* 0x100fe400078e020c */
[----:B------:R-:W-:-:S03]  /*0670*/  IMAD.IADD R12, R0, 0x1, R12 ;  /* 0x00000001000c7824 */ /* 0x000fc600078e020c */
[----:B--2---:R0:W-:Y:S01]  /*0680*/  @!P0 STS.U8 [R13], R6 ;  /* 0x000000060d008388 */ /* 0x0041e20000000000 */
[----:B------:R-:W-:-:S13]  /*0690*/  ISETP.NE.AND P0, PT, R4, RZ, PT ;  /* 0x000000ff0400720c */ /* 0x000fda0003f05270 */
[----:B0-----:R-:W-:Y:S05]  /*06a0*/  @P0 BRA `(.L_x_3) ;  /* 0xfffffffc00c80947 */ /* 0x001fea000383ffff */
.L_x_0:
[----:B------:R-:W0:Y:S01]  /*06b0*/  LDCU UR14, c[0x0][0x398] ;  /* 0x00007300ff0e77ac */ /* 0x000e220008000800 */
[----:B------:R-:W1:Y:S01]  /*06c0*/  LDCU.64 UR8, c[0x0][0x388] ;  /* 0x00007100ff0877ac */ /* 0x000e620008000a00 */
[----:B0-----:R-:W-:Y:S02]  /*06d0*/  USHF.R.S32.HI UR6, URZ, 0x1f, UR14 ;  /* 0x0000001fff067899 */ /* 0x001fe4000801140e */
[----:B-1----:R-:W-:-:S04]  /*06e0*/  UIADD3 UR7, UP0, UPT, -UR14, UR8, URZ ;  /* 0x000000080e077290 */ /* 0x002fc8000ff1e1ff */
[----:B------:R-:W-:Y:S01]  /*06f0*/  UIADD3.X UR6, UPT, UPT, ~UR6, UR9, URZ, UP0, !UPT ;  /* 0x0000000906067290 */ /* 0x000fe200087fe5ff */
[----:B------:R-:W-:Y:S01]  /*0700*/  BAR.SYNC.DEFER_BLOCKING 0x0 ;  /* 0x0000000000007b1d */ /* 0x000fe20000010000 */
[----:B------:R-:W-:-:S04]  /*0710*/  ISETP.GT.U32.AND P0, PT, R2, UR7, PT ;  /* 0x0000000702007c0c */ /* 0x000fc8000bf04070 */
[----:B------:R-:W-:-:S13]  /*0720*/  ISETP.GT.AND.EX P0, PT, R3, UR6, PT, P0 ;  /* 0x0000000603007c0c */ /* 0x000fda000bf04300 */
[----:B------:R-:W-:Y:S05]  /*0730*/  @P0 EXIT ;  /* 0x000000000000094d */ /* 0x000fea0003800000 */
[----:B------:R-:W-:Y:S01]  /*0740*/  UISETP.GE.AND UP0, UPT, UR14, 0x11, UPT ;  /* 0x000000110e00788c */ /* 0x000fe2000bf06270 */
[----:B------:R-:W0:Y:S08]  /*0750*/  LDCU.64 UR12, c[0x0][0x380] ;  /* 0x00007000ff0c77ac */ /* 0x000e300008000a00 */
[----:B------:R-:W-:Y:S05]  /*0760*/  BRA.U !UP0, `(.L_x_4) ;  /* 0x0000000508a87547 */ /* 0x000fea000b800000 */
.L_x_12:
[----:B------:R-:W1:Y:S01]  /*0770*/  LDC R0, c[0x0][0x398] ;  /* 0x0000e600ff007b82 */ /* 0x000e620000000800 */
[----:B------:R-:W-:Y:S05]  /*0780*/  YIELD ;  /* 0x0000000000007946 */ /* 0x000fea0003800000 */
[----:B------:R-:W-:Y:S04]  /*0790*/  BSSY.RECONVERGENT B0, `(.L_x_5) ;  /* 0x0000061000007945 */ /* 0x000fe80003800200 */
[----:B------:R-:W-:Y:S01]  /*07a0*/  BSSY.RELIABLE B1, `(.L_x_6) ;  /* 0x000004f000017945 */ /* 0x000fe20003800100 */
[----:B------:R-:W-:-:S07]  /*07b0*/  IMAD.MOV.U32 R7, RZ, RZ, RZ ;  /* 0x000000ffff077224 */ /* 0x000fce00078e00ff */
.L_x_11:
[----:B------:R-:W-:Y:S01]  /*07c0*/  VIADD R5, R7, 0x7 ;  /* 0x0000000707057836 */ /* 0x000fe20000000000 */
[----:B------:R-:W-:Y:S04]  /*07d0*/  BSSY.RELIABLE B2, `(.L_x_7) ;  /* 0x0000049000027945 */ /* 0x000fe80003800100 */
[----:B-1----:R-:W-:-:S13]  /*07e0*/  ISETP.GE.AND P0, PT, R5, R0, PT ;  /* 0x000000000500720c */ /* 0x002fda0003f06270 */
[----:B------:R-:W-:Y:S05]  /*07f0*/  @P0 BRA `(.L_x_8) ;  /* 0x0000000000e40947 */ /* 0x000fea0003800000 */
[--C-:B------:R-:W-:Y:S02]  /*0800*/  SHF.R.S32.HI R6, RZ, 0x1f, R7.reuse ;  /* 0x0000001fff067819 */ /* 0x100fe40000011407 */
[----:B0-----:R-:W-:-:S04]  /*0810*/  IADD3 R4, P0, P1, R2, UR12, R7 ;  /* 0x0000000c02047c10 */ /* 0x001fc8000f91e007 */
[----:B------:R-:W-:-:S05]  /*0820*/  IADD3.X R5, PT, PT, R3, UR13, R6, P0, P1 ;  /* 0x0000000d03057c10 */ /* 0x000fca00087e2406 */
[----:B------:R-:W2:Y:S01]  /*0830*/  LDG.E.U8.CONSTANT R6, desc[UR10][R4.64] ;  /* 0x0000000a04067981 */ /* 0x000ea2000c1e9100 */
[----:B------:R-:W0:Y:S01]  /*0840*/  S2UR UR9, SR_CgaCtaId ;  /* 0x00000000000979c3 */ /* 0x000e220000008800 */
[----:B------:R-:W-:Y:S02]  /*0850*/  UMOV UR8, 0x400 ;  /* 0x0000040000087882 */ /* 0x000fe40000000000 */
[----:B0-----:R-:W-:-:S06]  /*0860*/  ULEA UR8, UR9, UR8, 0x18 ;  /* 0x0000000809087291 */ /* 0x001fcc000f8ec0ff */
[----:B------:R-:W-:-:S03]  /*0870*/  VIADD R8, R7, UR8 ;  /* 0x0000000807087c36 */ /* 0x000fc60008000000 */
[----:B------:R-:W2:Y:S02]  /*0880*/  LDS.U8 R9, [R7+UR8] ;  /* 0x0000000807097984 */ /* 0x000ea40008000000 */
[----:B--2---:R-:W-:-:S13]  /*0890*/  ISETP.NE.AND P0, PT, R6, R9, PT ;  /* 0x000000090600720c */ /* 0x004fda0003f05270 */
[----:B------:R-:W-:Y:S05]  /*08a0*/  @P0 BREAK.RELIABLE B2 ;  /* 0x0000000000020942 */ /* 0x000fea0003800100 */
[----:B------:R-:W-:Y:S05]  /*08b0*/  @P0 BREAK.RELIABLE B1 ;  /* 0x0000000000010942 */ /* 0x000fea0003800100 */
[----:B------:R-:W-:Y:S05]  /*08c0*/  @P0 BRA `(.L_x_9) ;  /* 0x0000000400340947 */ /* 0x000fea0003800000 */
[----:B------:R-:W2:Y:S04]  /*08d0*/  LDG.E.U8.CONSTANT R6, desc[UR10][R4.64+0x1] ;  /* 0x0000010a04067981 */ /* 0x000ea8000c1e9100 */
[----:B------:R-:W2:Y:S02]  /*08e0*/  LDS.U8 R9, [R8+0x1] ;  /* 0x0000010008097984 */ /* 0x000ea40000000000 */
        /* <DEDUP_REMOVED lines=40> */
[----:B------:R-:W-:Y:S01]  /*0b70*/  VIADD R7, R7, 0x8 ;  /* 0x0000000807077836 */ /* 0x000fe20000000000 */
[----:B------:R-:W-:Y:S06]  /*0b80*/  BRA `(.L_x_10) ;  /* 0x0000000000347947 */ /* 0x000fec0003800000 */
.L_x_8:
[--C-:B------:R-:W-:Y:S02]  /*0b90*/  SHF.R.S32.HI R6, RZ, 0x1f, R7.reuse ;  /* 0x0000001fff067819 */ /* 0x100fe40000011407 */
[----:B0-----:R-:W-:-:S04]  /*0ba0*/  IADD3 R4, P0, P1, R2, UR12, R7 ;  /* 0x0000000c02047c10 */ /* 0x001fc8000f91e007 */
[----:B------:R-:W-:-:S05]  /*0bb0*/  IADD3.X R5, PT, PT, R3, UR13, R6, P0, P1 ;  /* 0x0000000d03057c10 */ /* 0x000fca00087e2406 */
[----:B------:R-:W2:Y:S01]  /*0bc0*/  LDG.E.U8.CONSTANT R4, desc[UR10][R4.64] ;  /* 0x0000000a04047981 */ /* 0x000ea2000c1e9100 */
[----:B------:R-:W0:Y:S01]  /*0bd0*/  S2UR UR9, SR_CgaCtaId ;  /* 0x00000000000979c3 */ /* 0x000e220000008800 */
[----:B------:R-:W-:Y:S02]  /*0be0*/  UMOV UR8, 0x400 ;  /* 0x0000040000087882 */ /* 0x000fe40000000000 */
[----:B0-----:R-:W-:-:S09]  /*0bf0*/  ULEA UR8, UR9, UR8, 0x18 ;  /* 0x0000000809087291 */ /* 0x001fd2000f8ec0ff */
[----:B------:R-:W2:Y:S02]  /*0c00*/  LDS.U8 R9, [R7+UR8] ;  /* 0x0000000807097984 */ /* 0x000ea40008000000 */
[----:B--2---:R-:W-:-:S13]  /*0c10*/  ISETP.NE.AND P0, PT, R4, R9, PT ;  /* 0x000000090400720c */ /* 0x004fda0003f05270 */
[----:B------:R-:W-:Y:S05]  /*0c20*/  @P0 BREAK.RELIABLE B2 ;  /* 0x0000000000020942 */ /* 0x000fea0003800100 */
[----:B------:R-:W-:Y:S05]  /*0c30*/  @P0 BREAK.RELIABLE B1 ;  /* 0x0000000000010942 */ /* 0x000fea0003800100 */
[----:B------:R-:W-:Y:S05]  /*0c40*/  @P0 BRA `(.L_x_9) ;  /* 0x0000000000540947 */ /* 0x000fea0003800000 */
[----:B------:R-:W-:-:S07]  /*0c50*/  VIADD R7, R7, 0x1 ;  /* 0x0000000107077836 */ /* 0x000fce0000000000 */
.L_x_10:
[----:B------:R-:W-:Y:S05]  /*0c60*/  BSYNC.RELIABLE B2 ;  /* 0x0000000000027941 */ /* 0x000fea0003800100 */
.L_x_7:
[----:B------:R-:W-:-:S13]  /*0c70*/  ISETP.GE.AND P0, PT, R7, R0, PT ;  /* 0x000000000700720c */ /* 0x000fda0003f06270 */
[----:B------:R-:W-:Y:S05]  /*0c80*/  @!P0 BRA `(.L_x_11) ;  /* 0xfffffff800cc8947 */ /* 0x000fea000383ffff */
[----:B------:R-:W-:Y:S05]  /*0c90*/  BSYNC.RELIABLE B1 ;  /* 0x0000000000017941 */ /* 0x000fea0003800100 */
.L_x_6:
[----:B------:R-:W0:Y:S01]  /*0ca0*/  S2R R7, SR_LANEID ;  /* 0x0000000000077919 */ /* 0x000e220000000000 */
[----:B------:R-:W-:Y:S01]  /*0cb0*/  VOTEU.ANY UR8, UPT, PT ;  /* 0x0000000000087886 */ /* 0x000fe200038e0100 */
[----:B------:R-:W1:Y:S01]  /*0cc0*/  LDC.64 R4, c[0x0][0x3a8] ;  /* 0x0000ea00ff047b82 */ /* 0x000e620000000a00 */
[----:B------:R-:W0:Y:S08]  /*0cd0*/  FLO.U32 R0, UR8 ;  /* 0x0000000800007d00 */ /* 0x000e3000080e0000 */
[----:B------:R-:W1:Y:S01]  /*0ce0*/  POPC R13, UR8 ;  /* 0x00000008000d7d09 */ /* 0x000e620008000000 */
[----:B0-----:R-:W-:-:S13]  /*0cf0*/  ISETP.EQ.U32.AND P0, PT, R0, R7, PT ;  /* 0x000000070000720c */ /* 0x001fda0003f02070 */
[----:B-1----:R-:W2:Y:S01]  /*0d00*/  @P0 ATOMG.E.ADD.STRONG.GPU PT, R5, desc[UR10][R4.64], R13 ;  /* 0x8000000d040509a8 */ /* 0x002ea200081ef10a */
[----:B------:R-:W0:Y:S02]  /*0d10*/  S2R R6, SR_LTMASK ;  /* 0x0000000000067919 */ /* 0x000e240000003900 */
[----:B0-----:R-:W-:-:S06]  /*0d20*/  LOP3.LUT R8, R6, UR8, RZ, 0xc0, !PT ;  /* 0x0000000806087c12 */ /* 0x001fcc000f8ec0ff */
[----:B------:R-:W0:Y:S01]  /*0d30*/  POPC R8, R8 ;  /* 0x0000000800087309 */ /* 0x000e220000000000 */
[----:B--2---:R-:W0:Y:S02]  /*0d40*/  SHFL.IDX PT, R9, R5, R0, 0x1f ;  /* 0x00001f0005097589 */ /* 0x004e2400000e0000 */
[----:B0-----:R-:W-:-:S05]  /*0d50*/  IMAD.IADD R9, R9, 0x1, R8 ;  /* 0x0000000109097824 */ /* 0x001fca00078e0208 */
[----:B------:R-:W-:-:S13]  /*0d60*/  ISETP.GT.AND P0, PT, R9, 0xf423f, PT ;  /* 0x000f423f0900780c */ /* 0x000fda0003f04270 */
[----:B------:R-:W0:Y:S02]  /*0d70*/  @!P0 LDC.64 R6, c[0x0][0x3a0] ;  /* 0x0000e800ff068b82 */ /* 0x000e240000000a00 */
[----:B0-----:R-:W-:-:S05]  /*0d80*/  @!P0 IMAD.WIDE R6, R9, 0x4, R6 ;  /* 0x0000000409068825 */ /* 0x001fca00078e0206 */
[----:B------:R0:W-:Y:S02]  /*0d90*/  @!P0 STG.E desc[UR10][R6.64], R2 ;  /* 0x0000000206008986 */ /* 0x0001e4000c10190a */
.L_x_9:
[----:B------:R-:W-:Y:S05]  /*0da0*/  BSYNC.RECONVERGENT B0 ;  /* 0x0000000000007941 */ /* 0x000fea0003800200 */
.L_x_5:
[----:B0-----:R-:W-:-:S05]  /*0db0*/  IADD3 R2, P0, PT, R10, R2, RZ ;  /* 0x000000020a027210 */ /* 0x001fca0007f1e0ff */
[----:B------:R-:W-:Y:S01]  /*0dc0*/  IMAD.X R3, R11, 0x1, R3, P0 ;  /* 0x000000010b037824 */ /* 0x000fe200000e0603 */
[----:B------:R-:W-:-:S04]  /*0dd0*/  ISETP.GT.U32.AND P0, PT, R2, UR7, PT ;  /* 0x0000000702007c0c */ /* 0x000fc8000bf04070 */
[----:B------:R-:W-:-:S13]  /*0de0*/  ISETP.GT.AND.EX P0, PT, R3, UR6, PT, P0 ;  /* 0x0000000603007c0c */ /* 0x000fda000bf04300 */
[----:B------:R-:W-:Y:S05]  /*0df0*/  @!P0 BRA `(.L_x_12) ;  /* 0xfffffff8005c8947 */ /* 0x000fea000383ffff */
[----:B------:R-:W-:Y:S05]  /*0e00*/  EXIT ;  /* 0x000000000000794d */ /* 0x000fea0003800000 */
.L_x_4:
[----:B------:R-:W-:-:S09]  /*0e10*/  UISETP.GE.AND UP0, UPT, UR14, 0x1, UPT ;  /* 0x000000010e00788c */ /* 0x000fd2000bf06270 */
[----:B------:R-:W-:Y:S05]  /*0e20*/  BRA.U !UP0, `(.L_x_13) ;  /* 0x0000000508f47547 */ /* 0x000fea000b800000 */
[----:B------:R-:W1:Y:S01]  /*0e30*/  S2UR UR5, SR_CgaCtaId ;  /* 0x00000000000579c3 */ /* 0x000e620000008800 */
[----:B------:R-:W-:Y:S01]  /*0e40*/  UMOV UR4, 0x400 ;  /* 0x0000040000047882 */ /* 0x000fe20000000000 */
[----:B------:R-:W2:Y:S01]  /*0e50*/  LDCU.64 UR8, c[0x0][0x380] ;  /* 0x00007000ff0877ac */ /* 0x000ea20008000a00 */
[----:B-1----:R-:W-:-:S09]  /*0e60*/  ULEA UR4, UR5, UR4, 0x18 ;  /* 0x0000000405047291 */ /* 0x002fd2000f8ec0ff */
[----:B------:R-:W1:Y:S04]  /*0e70*/  LDS.U8 R0, [UR4] ;  /* 0x00000004ff007984 */ /* 0x000e680008000000 */
[----:B------:R-:W3:Y:S04]  /*0e80*/  LDS.U8 R8, [UR4+0x1] ;  /* 0x00000104ff087984 */ /* 0x000ee80008000000 */
[----:B------:R-:W4:Y:S04]  /*0e90*/  LDS.U8 R9, [UR4+0x2] ;  /* 0x00000204ff097984 */ /* 0x000f280008000000 */
[----:B------:R-:W0:Y:S04]  /*0ea0*/  LDS.U8 R12, [UR4+0x3] ;  /* 0x00000304ff0c7984 */ /* 0x000e280008000000 */
        /* <DEDUP_REMOVED lines=11> */
[----:B-1234-:R-:W0:Y:S02]  /*0f60*/  LDS.U8 R24, [UR4+0xf] ;  /* 0x00000f04ff187984 */ /* 0x01ee240008000000 */
.L_x_17:
[----:B------:R-:W-:-:S04]  /*0f70*/  IADD3 R4, P0, PT, R2, UR8, RZ ;  /* 0x0000000802047c10 */ /* 0x000fc8000ff1e0ff */
[----:B------:R-:W-:-:S05]  /*0f80*/  IADD3.X R5, PT, PT, R3, UR9, RZ, P0, !PT ;  /* 0x0000000903057c10 */ /* 0x000fca00087fe4ff */
[----:B------:R-:W2:Y:S01]  /*0f90*/  LDG.E.U8.CONSTANT R7, desc[UR10][R4.64] ;  /* 0x0000000a04077981 */ /* 0x000ea2000c1e9100 */
[----:B------:R-:W-:Y:S01]  /*0fa0*/  BSSY.RECONVERGENT B0, `(.L_x_14) ;  /* 0x000005f000007945 */ /* 0x000fe20003800200 */
[----:B--2---:R-:W-:-:S13]  /*0fb0*/  ISETP.NE.AND P0, PT, R7, R0, PT ;  /* 0x000000000700720c */ /* 0x004fda0003f05270 */
[----:B------:R-:W-:Y:S05]  /*0fc0*/  @P0 BRA `(.L_x_15) ;  /* 0x0000000400700947 */ /* 0x000fea0003800000 */
[----:B------:R-:W1:Y:S02]  /*0fd0*/  LDC R25, c[0x0][0x398] ;  /* 0x0000e600ff197b82 */ /* 0x000e640000000800 */
[----:B-1----:R-:W-:-:S13]  /*0fe0*/  ISETP.NE.AND P0, PT, R25, 0x1, PT ;  /* 0x000000011900780c */ /* 0x002fda0003f05270 */
[----:B------:R-:W-:Y:S05]  /*0ff0*/  @!P0 BRA `(.L_x_16) ;  /* 0x0000000400248947 */ /* 0x000fea0003800000 */
[----:B------:R-:W2:Y:S02]  /*1000*/  LDG.E.U8.CONSTANT R7, desc[UR10][R4.64+0x1] ;  /* 0x0000010a04077981 */ /* 0x000ea4000c1e9100 */
[----:B--2---:R-:W-:-:S13]  /*1010*/  ISETP.NE.AND P0, PT, R7, R8, PT ;  /* 0x000000080700720c */ /* 0x004fda0003f05270 */
[----:B------:R-:W-:Y:S05]  /*1020*/  @P0 BRA `(.L_x_15) ;  /* 0x0000000400580947 */ /* 0x000fea0003800000 */
[----:B------:R-:W-:-:S13]  /*1030*/  ISETP.NE.AND P0, PT, R25, 0x2, PT ;  /* 0x000000021900780c */ /* 0x000fda0003f05270 */
[----:B------:R-:W-:Y:S05]  /*1040*/  @!P0 BRA `(.L_x_16) ;  /* 0x0000000400108947 */ /* 0x000fea0003800000 */
[----:B------:R-:W2:Y:S02]  /*1050*/  LDG.E.U8.CONSTANT R6, desc[UR10][R4.64+0x2] ;  /* 0x0000020a04067981 */ /* 0x000ea4000c1e9100 */
[----:B--2---:R-:W-:-:S13]  /*1060*/  ISETP.NE.AND P0, PT, R6, R9, PT ;  /* 0x000000090600720c */ /* 0x004fda0003f05270 */
[----:B------:R-:W-:Y:S05]  /*1070*/  @P0 BRA `(.L_x_15) ;  /* 0x0000000400440947 */ /* 0x000fea0003800000 */
[----:B------:R-:W-:-:S13]  /*1080*/  ISETP.NE.AND P0, PT, R25, 0x3, PT ;  /* 0x000000031900780c */ /* 0x000fda0003f05270 */
[----:B------:R-:W-:Y:S05]  /*1090*/  @!P0 BRA `(.L_x_16) ;  /* 0x0000000000fc8947 */ /* 0x000fea0003800000 */
[----:B------:R-:W0:Y:S02]  /*10a0*/  LDG.E.U8.CONSTANT R7, desc[UR10][R4.64+0x3] ;  /* 0x0000030a04077981 */ /* 0x000e24000c1e9100 */
[----:B0-----:R-:W-:-:S13]  /*10b0*/  ISETP.NE.AND P0, PT, R7, R12, PT ;  /* 0x0000000c0700720c */ /* 0x001fda0003f05270 */
        /* <DEDUP_REMOVED lines=61> */
.L_x_16:
[----:B------:R-:W1:Y:S01]  /*1490*/  S2R R7, SR_LANEID ;  /* 0x0000000000077919 */ /* 0x000e620000000000 */
[----:B------:R-:W-:Y:S01]  /*14a0*/  VOTEU.ANY UR4, UPT, PT ;  /* 0x0000000000047886 */ /* 0x000fe200038e0100 */
[----:B------:R-:W2:Y:S01]  /*14b0*/  LDC.64 R4, c[0x0][0x3a8] ;  /* 0x0000ea00ff047b82 */ /* 0x000ea20000000a00 */
[----:B------:R-:W1:Y:S08]  /*14c0*/  FLO.U32 R26, UR4 ;  /* 0x00000004001a7d00 */ /* 0x000e7000080e0000 */
[----:B------:R-:W2:Y:S01]  /*14d0*/  POPC R27, UR4 ;  /* 0x00000004001b7d09 */ /* 0x000ea20008000000 */
[----:B-1----:R-:W-:-:S13]  /*14e0*/  ISETP.EQ.U32.AND P0, PT, R26, R7, PT ;  /* 0x000000071a00720c */ /* 0x002fda0003f02070 */
[----:B--2---:R-:W2:Y:S01]  /*14f0*/  @P0 ATOMG.E.ADD.STRONG.GPU PT, R5, desc[UR10][R4.64], R27 ;  /* 0x8000001b040509a8 */ /* 0x004ea200081ef10a */
[----:B------:R-:W1:Y:S02]  /*1500*/  S2R R28, SR_LTMASK ;  /* 0x00000000001c7919 */ /* 0x000e640000003900 */
[----:B-1----:R-:W-:-:S06]  /*1510*/  LOP3.LUT R28, R28, UR4, RZ, 0xc0, !PT ;  /* 0x000000041c1c7c12 */ /* 0x002fcc000f8ec0ff */
[----:B------:R-:W1:Y:S01]  /*1520*/  POPC R28, R28 ;  /* 0x0000001c001c7309 */ /* 0x000e620000000000 */
[----:B--2---:R-:W1:Y:S02]  /*1530*/  SHFL.IDX PT, R25, R5, R26, 0x1f ;  /* 0x00001f1a05197589 */ /* 0x004e6400000e0000 */
[----:B-1----:R-:W-:-:S05]  /*1540*/  IMAD.IADD R25, R25, 0x1, R28 ;  /* 0x0000000119197824 */ /* 0x002fca00078e021c */
[----:B------:R-:W-:-:S13]  /*1550*/  ISETP.GT.AND P0, PT, R25, 0xf423f, PT ;  /* 0x000f423f1900780c */ /* 0x000fda0003f04270 */
[----:B------:R-:W1:Y:S02]  /*1560*/  @!P0 LDC.64 R6, c[0x0][0x3a0] ;  /* 0x0000e800ff068b82 */ /* 0x000e640000000a00 */
[----:B-1----:R-:W-:-:S05]  /*1570*/  @!P0 IMAD.WIDE R6, R25, 0x4, R6 ;  /* 0x0000000419068825 */ /* 0x002fca00078e0206 */
[----:B------:R1:W-:Y:S02]  /*1580*/  @!P0 STG.E desc[UR10][R6.64], R2 ;  /* 0x0000000206008986 */ /* 0x0003e4000c10190a */
.L_x_15:
[----:B0-----:R-:W-:Y:S05]  /*1590*/  BSYNC.RECONVERGENT B0 ;  /* 0x0000000000007941 */ /* 0x001fea0003800200 */
.L_x_14:
[----:B-1----:R-:W-:-:S05]  /*15a0*/  IADD3 R2, P0, PT, R10, R2, RZ ;  /* 0x000000020a027210 */ /* 0x002fca0007f1e0ff */
[----:B------:R-:W-:Y:S01]  /*15b0*/  IMAD.X R3, R11, 0x1, R3, P0 ;  /* 0x000000010b037824 */ /* 0x000fe200000e0603 */
[----:B------:R-:W-:-:S04]  /*15c0*/  ISETP.GT.U32.AND P0, PT, R2, UR7, PT ;  /* 0x0000000702007c0c */ /* 0x000fc8000bf04070 */
[----:B------:R-:W-:-:S13]  /*15d0*/  ISETP.GT.AND.EX P0, PT, R3, UR6, PT, P0 ;  /* 0x0000000603007c0c */ /* 0x000fda000bf04300 */
[----:B------:R-:W-:Y:S05]  /*15e0*/  @P0 EXIT ;  /* 0x000000000000094d */ /* 0x000fea0003800000 */
[----:B------:R-:W-:Y:S05]  /*15f0*/  BRA `(.L_x_17) ;  /* 0xfffffff8005c7947 */ /* 0x000fea000383ffff */
.L_x_13:
[----:B------:R-:W-:Y:S01]  /*1600*/  IADD3 R4, P1, P2, R2, -0x1, R10 ;  /* 0xffffffff02047810 */ /* 0x000fe20007a3e00a */
[----:B------:R-:W-:Y:S01]  /*1610*/  UIADD3 UR4, UP0, UPT, UR4, UR5, URZ ;  /* 0x0000000504047290 */ /* 0x000fe2000ff1e0ff */
[----:B------:R-:W-:Y:S02]  /*1620*/  BSSY.RECONVERGENT B0, `(.L_x_18) ;  /* 0x000002f000007945 */ /* 0x000fe40003800200 */
[----:B------:R-:W-:Y:S01]  /*1630*/  ISETP.GT.U32.AND P0, PT, R4, UR7, PT ;  /* 0x0000000704007c0c */ /* 0x000fe2000bf04070 */
[----:B------:R-:W-:Y:S01]  /*1640*/  UIADD3.X UR5, UPT, UPT, URZ, URZ, URZ, UP0, !UPT ;  /* 0x000000ffff057290 */ /* 0x000fe200087fe4ff */
[----:B------:R-:W-:Y:S01]  /*1650*/  IADD3.X R5, PT, PT, R3, -0x1, R11, P1, P2 ;  /* 0xffffffff03057810 */ /* 0x000fe20000fe440b */
[----:B------:R-:W-:-:S03]  /*1660*/  UIADD3 UR4, UP0, UPT, URZ, -UR4, URZ ;  /* 0x80000004ff047290 */ /* 0x000fc6000ff1e0ff */
[----:B------:R-:W-:Y:S01]  /*1670*/  ISETP.GT.AND.EX P0, PT, R5, UR6, PT, P0 ;  /* 0x0000000605007c0c */ /* 0x000fe2000bf04300 */
[----:B------:R-:W-:-:S03]  /*1680*/  UIADD3.X UR5, UPT, UPT, URZ, ~UR5, URZ, UP0, !UPT ;  /* 0x80000005ff057290 */ /* 0x000fc600087fe4ff */
[----:B------:R-:W-:Y:S02]  /*1690*/  SEL R4, R4, UR7, P0 ;  /* 0x0000000704047c07 */ /* 0x000fe40008000000 */
[----:B------:R-:W-:Y:S01]  /*16a0*/  SEL R5, R5, UR6, P0 ;  /* 0x0000000605057c07 */ /* 0x000fe20008000000 */
[C---:B------:R-:W-:Y:S02]  /*16b0*/  IMAD R7, R0.reuse, UR5, RZ ;  /* 0x0000000500077c24 */ /* 0x040fe4000f8e02ff */
[----:B------:R-:W-:-:S03]  /*16c0*/  IMAD.WIDE.U32 R4, R0, UR4, R4 ;  /* 0x0000000400047c25 */ /* 0x000fc6000f8e0004 */
[----:B------:R-:W-:-:S05]  /*16d0*/  IADD3 R9, P0, PT, R4, 0x1, RZ ;  /* 0x0000000104097810 */ /* 0x000fca0007f1e0ff */
[----:B------:R-:W-:Y:S01]  /*16e0*/  IMAD.X R4, R5, 0x1, R7, P0 ;  /* 0x0000000105047824 */ /* 0x000fe200000e0607 */
[----:B------:R-:W-:Y:S01]  /*16f0*/  ISETP.NE.U32.AND P0, PT, R9, R8, PT ;  /* 0x000000080900720c */ /* 0x000fe20003f05070 */
[----:B------:R-:W-:-:S03]  /*1700*/  IMAD.MOV.U32 R7, RZ, RZ, -0x1 ;  /* 0xffffffffff077424 */ /* 0x000fc600078e00ff */
[----:B------:R-:W-:-:S04]  /*1710*/  ISETP.NE.AND.EX P0, PT, R4, RZ, PT, P0 ;  /* 0x000000ff0400720c */ /* 0x000fc80003f05300 */
[----:B------:R-:W-:-:S04]  /*1720*/  SEL R5, RZ, 0x1, !P0 ;  /* 0x00000001ff057807 */ /* 0x000fc80004000000 */
[----:B------:R-:W-:-:S04]  /*1730*/  IADD3 R9, P0, P1, R9, -R5, -R8 ;  /* 0x8000000509097210 */ /* 0x000fc8000791e808 */
[----:B------:R-:W-:-:S04]  /*1740*/  IADD3.X R7, PT, PT, R4, -0x1, R7, P0, P1 ;  /* 0xffffffff04077810 */ /* 0x000fc800007e2407 */
[----:B------:R-:W-:-:S04]  /*1750*/  LOP3.LUT R0, R7, R11, RZ, 0xfc, !PT ;  /* 0x0000000b07007212 */ /* 0x000fc800078efcff */
[----:B------:R-:W-:-:S13]  /*1760*/  ISETP.NE.U32.AND P0, PT, R0, RZ, PT ;  /* 0x000000ff0000720c */ /* 0x000fda0003f05070 */
[----:B------:R-:W-:Y:S05]  /*1770*/  @P0 BRA `(.L_x_19) ;  /* 0x0000000000540947 */ /* 0x000fea0003800000 */
[----:B------:R-:W1:Y:S01]  /*1780*/  I2F.U32.RP R0, R10 ;  /* 0x0000000a00007306 */ /* 0x000e620000209000 */
[----:B------:R-:W-:Y:S01]  /*1790*/  IMAD.MOV R13, RZ, RZ, -R10 ;  /* 0x000000ffff0d7224 */ /* 0x000fe200078e0a0a */
[----:B------:R-:W-:-:S06]  /*17a0*/  ISETP.NE.U32.AND P2, PT, R10, RZ, PT ;  /* 0x000000ff0a00720c */ /* 0x000fcc0003f45070 */
[----:B-1----:R-:W1:Y:S02]  /*17b0*/  MUFU.RCP R0, R0 ;  /* 0x0000000000007308 */ /* 0x002e640000001000 */
[----:B-1----:R-:W-:-:S06]  /*17c0*/  VIADD R6, R0, 0xffffffe ;  /* 0x0ffffffe00067836 */ /* 0x002fcc0000000000 */
[----:B------:R1:W2:Y:S02]  /*17d0*/  F2I.FTZ.U32.TRUNC.NTZ R7, R6 ;  /* 0x0000000600077305 */ /* 0x0002a4000021f000 */
[----:B-1----:R-:W-:Y:S02]  /*17e0*/  IMAD.MOV.U32 R6, RZ, RZ, RZ ;  /* 0x000000ffff067224 */ /* 0x002fe400078e00ff */
[----:B--2---:R-:W-:-:S04]  /*17f0*/  IMAD R13, R13, R7, RZ ;  /* 0x000000070d0d7224 */ /* 0x004fc800078e02ff */
[----:B------:R-:W-:-:S06]  /*1800*/  IMAD.HI.U32 R4, R7, R13, R6 ;  /* 0x0000000d07047227 */ /* 0x000fcc00078e0006 */
[----:B------:R-:W-:-:S04]  /*1810*/  IMAD.HI.U32 R4, R4, R9, RZ ;  /* 0x0000000904047227 */ /* 0x000fc800078e00ff */
[----:B------:R-:W-:-:S04]  /*1820*/  IMAD.MOV R7, RZ, RZ, -R4 ;  /* 0x000000ffff077224 */ /* 0x000fc800078e0a04 */
[----:B------:R-:W-:Y:S02]  /*1830*/  IMAD R9, R10, R7, R9 ;  /* 0x000000070a097224 */ /* 0x000fe400078e0209 */
[----:B------:R-:W-:-:S03]  /*1840*/  IMAD.MOV.U32 R7, RZ, RZ, RZ ;  /* 0x000000ffff077224 */ /* 0x000fc600078e00ff */
[----:B------:R-:W-:-:S13]  /*1850*/  ISETP.GE.U32.AND P0, PT, R9, R10, PT ;  /* 0x0000000a0900720c */ /* 0x000fda0003f06070 */
[----:B------:R-:W-:Y:S02]  /*1860*/  @P0 IMAD.IADD R9, R9, 0x1, -R10 ;  /* 0x0000000109090824 */ /* 0x000fe400078e0a0a */
[----:B------:R-:W-:-:S03]  /*1870*/  @P0 VIADD R4, R4, 0x1 ;  /* 0x0000000104040836 */ /* 0x000fc60000000000 */
[----:B------:R-:W-:-:S13]  /*1880*/  ISETP.GE.U32.AND P1, PT, R9, R10, PT ;  /* 0x0000000a0900720c */ /* 0x000fda0003f26070 */
[----:B------:R-:W-:Y:S01]  /*1890*/  @P1 VIADD R4, R4, 0x1 ;  /* 0x0000000104041836 */ /* 0x000fe20000000000 */
[----:B------:R-:W-:-:S05]  /*18a0*/  @!P2 LOP3.LUT R4, RZ, R10, RZ, 0x33, !PT ;  /* 0x0000000aff04a212 */ /* 0x000fca00078e33ff */
[----:B------:R-:W-:Y:S01]  /*18b0*/  IMAD.MOV.U32 R6, RZ, RZ, R4 ;  /* 0x000000ffff067224 */ /* 0x000fe200078e0004 */
[----:B------:R-:W-:Y:S06]  /*18c0*/  BRA `(.L_x_20) ;  /* 0x0000000000107947 */ /* 0x000fec0003800000 */
.L_x_19:
[----:B------:R-:W-:-:S07]  /*18d0*/  MOV R0, 0x18f0 ;  /* 0x000018f000007802 */ /* 0x000fce0000000f00 */
[----:B0-----:R-:W-:Y:S05]  /*18e0*/  CALL.REL.NOINC `($__internal_0_$__cuda_sm20_div_u64) ;  /* 0x0000000400a47944 */ /* 0x001fea0003c00000 */
[----:B------:R-:W-:Y:S02]  /*18f0*/  IMAD.MOV.U32 R6, RZ, RZ, R4 ;  /* 0x000000ffff067224 */ /* 0x000fe400078e0004 */
[----:B------:R-:W-:-:S07]  /*1900*/  IMAD.MOV.U32 R7, RZ, RZ, R9 ;  /* 0x000000ffff077224 */ /* 0x000fce00078e0009 */
.L_x_20:
[----:B0-----:R-:W-:Y:S05]  /*1910*/  BSYNC.RECONVERGENT B0 ;  /* 0x0000000000007941 */ /* 0x001fea0003800200 */
.L_x_18:
[----:B------:R-:W-:Y:S01]  /*1920*/  IADD3 R12, P0, PT, R6, R5, RZ ;  /* 0x00000005060c7210 */ /* 0x000fe20007f1e0ff */
[----:B------:R-:W-:Y:S03]  /*1930*/  BSSY.RECONVERGENT B0, `(.L_x_21) ;  /* 0x0000023000007945 */ /* 0x000fe60003800200 */
[C---:B------:R-:W-:Y:S01]  /*1940*/  LOP3.LUT R0, R12.reuse, 0x3, RZ, 0xc0, !PT ;  /* 0x000000030c007812 */ /* 0x040fe200078ec0ff */
[----:B------:R-:W-:Y:S01]  /*1950*/  IMAD.X R6, RZ, RZ, R7, P0 ;  /* 0x000000ffff067224 */ /* 0x000fe200000e0607 */
[----:B------:R-:W-:Y:S02]  /*1960*/  ISETP.GE.U32.AND P0, PT, R12, 0x3, PT ;  /* 0x000000030c00780c */ /* 0x000fe40003f06070 */
[----:B------:R-:W-:Y:S02]  /*1970*/  ISETP.NE.U32.AND P1, PT, R0, 0x3, PT ;  /* 0x000000030000780c */ /* 0x000fe40003f25070 */
[----:B------:R-:W-:-:S02]  /*1980*/  ISETP.GE.U32.AND.EX P0, PT, R6, RZ, PT, P0 ;  /* 0x000000ff0600720c */ /* 0x000fc40003f06100 */
[----:B------:R-:W-:-:S13]  /*1990*/  ISETP.NE.AND.EX P1, PT, RZ, RZ, PT, P1 ;  /* 0x000000ffff00720c */ /* 0x000fda0003f25310 */
[----:B------:R-:W-:Y:S05]  /*19a0*/  @!P1 BRA `(.L_x_22) ;  /* 0x00000000006c9947 */ /* 0x000fea0003800000 */
[----:B------:R-:W0:Y:S01]  /*19b0*/  S2R R15, SR_LANEID ;  /* 0x00000000000f7919 */ /* 0x000e220000000000 */
[----:B------:R-:W1:Y:S01]  /*19c0*/  LDC.64 R4, c[0x0][0x3a8] ;  /* 0x0000ea00ff047b82 */ /* 0x000e620000000a00 */
[----:B------:R-:W-:Y:S01]  /*19d0*/  VIADD R12, R12, 0x1 ;  /* 0x000000010c0c7836 */ /* 0x000fe20000000000 */
[----:B------:R-:W2:Y:S04]  /*19e0*/  S2R R16, SR_LTMASK ;  /* 0x0000000000107919 */ /* 0x000ea80000003900 */
[----:B------:R-:W-:-:S04]  /*19f0*/  LOP3.LUT R12, R12, 0x3, RZ, 0xc0, !PT ;  /* 0x000000030c0c7812 */ /* 0x000fc800078ec0ff */
[----:B------:R-:W-:-:S05]  /*1a00*/  IADD3 R12, P1, PT, RZ, -R12, RZ ;  /* 0x8000000cff0c7210 */ /* 0x000fca0007f3e0ff */
[----:B------:R-:W-:-:S08]  /*1a10*/  IMAD.X R14, RZ, RZ, -0x1, P1 ;  /* 0xffffffffff0e7424 */ /* 0x000fd000008e06ff */
.L_x_23:
[----:B------:R-:W-:Y:S02]  /*1a20*/  VOTEU.ANY UR4, UPT, PT ;  /* 0x0000000000047886 */ /* 0x000fe400038e0100 */
[----:B------:R-:W0:Y:S08]  /*1a30*/  FLO.U32 R0, UR4 ;  /* 0x0000000400007d00 */ /* 0x000e3000080e0000 */
[----:B------:R-:W1:Y:S01]  /*1a40*/  POPC R13, UR4 ;  /* 0x00000004000d7d09 */ /* 0x000e620008000000 */
[----:B0-----:R-:W-:-:S13]  /*1a50*/  ISETP.EQ.U32.AND P1, PT, R0, R15, PT ;  /* 0x0000000f0000720c */ /* 0x001fda0003f22070 */
[----:B-1----:R-:W3:Y:S01]  /*1a60*/  @P1 ATOMG.E.ADD.STRONG.GPU PT, R13, desc[UR10][R4.64], R13 ;  /* 0x8000000d040d19a8 */ /* 0x002ee200081ef10a */
[----:B--2---:R-:W-:-:S06]  /*1a70*/  LOP3.LUT R8, R16, UR4, RZ, 0xc0, !PT ;  /* 0x0000000410087c12 */ /* 0x004fcc000f8ec0ff */
[----:B------:R-:W0:Y:S01]  /*1a80*/  POPC R8, R8 ;  /* 0x0000000800087309 */ /* 0x000e220000000000 */
[----:B---3--:R-:W0:Y:S02]  /*1a90*/  SHFL.IDX PT, R9, R13, R0, 0x1f ;  /* 0x00001f000d097589 */ /* 0x008e2400000e0000 */
[----:B0-----:R-:W-:-:S05]  /*1aa0*/  IMAD.IADD R9, R9, 0x1, R8 ;  /* 0x0000000109097824 */ /* 0x001fca00078e0208 */
[----:B------:R-:W-:-:S13]  /*1ab0*/  ISETP.GT.AND P1, PT, R9, 0xf423f, PT ;  /* 0x000f423f0900780c */ /* 0x000fda0003f24270 */
[----:B------:R-:W0:Y:S02]  /*1ac0*/  @!P1 LDC.64 R6, c[0x0][0x3a0] ;  /* 0x0000e800ff069b82 */ /* 0x000e240000000a00 */
[----:B0-----:R-:W-:-:S05]  /*1ad0*/  @!P1 IMAD.WIDE R6, R9, 0x4, R6 ;  /* 0x0000000409069825 */ /* 0x001fca00078e0206 */
[----:B------:R0:W-:Y:S01]  /*1ae0*/  @!P1 STG.E desc[UR10][R6.64], R2 ;  /* 0x0000000206009986 */ /* 0x0001e2000c10190a */
[----:B------:R-:W-:-:S05]  /*1af0*/  IADD3 R12, P1, PT, R12, 0x1, RZ ;  /* 0x000000010c0c7810 */ /* 0x000fca0007f3e0ff */
[----:B------:R-:W-:Y:S01]  /*1b00*/  IMAD.X R14, RZ, RZ, R14, P1 ;  /* 0x000000ffff0e7224 */ /* 0x000fe200008e060e */
[----:B------:R-:W-:-:S04]  /*1b10*/  ISETP.NE.U32.AND P1, PT, R12, RZ, PT ;  /* 0x000000ff0c00720c */ /* 0x000fc80003f25070 */
[----:B------:R-:W-:Y:S02]  /*1b20*/  ISETP.NE.AND.EX P1, PT, R14, RZ, PT, P1 ;  /* 0x000000ff0e00720c */ /* 0x000fe40003f25310 */
[----:B0-----:R-:W-:-:S05]  /*1b30*/  IADD3 R2, P2, PT, R10, R2, RZ ;  /* 0x000000020a027210 */ /* 0x001fca0007f5e0ff */
[----:B------:R-:W-:-:S06]  /*1b40*/  IMAD.X R3, R11, 0x1, R3, P2 ;  /* 0x000000010b037824 */ /* 0x000fcc00010e0603 */
[----:B------:R-:W-:Y:S05]  /*1b50*/  @P1 BRA `(.L_x_23) ;  /* 0xfffffffc00b01947 */ /* 0x000fea000383ffff */
.L_x_22:
[----:B------:R-:W-:Y:S05]  /*1b60*/  BSYNC.RECONVERGENT B0 ;  /* 0x0000000000007941 */ /* 0x000fea0003800200 */
.L_x_21:
[----:B------:R-:W-:Y:S05]  /*1b70*/  @!P0 EXIT ;  /* 0x000000000000894d */ /* 0x000fea0003800000 */
[----:B------:R-:W0:Y:S02]  /*1b80*/  LDC.64 R4, c[0x0][0x3a8] ;  /* 0x0000ea00ff047b82 */ /* 0x000e240000000a00 */
.L_x_24:
[----:B------:R-:W1:Y:S01]  /*1b90*/  S2R R6, SR_LANEID ;  /* 0x0000000000067919 */ /* 0x000e620000000000 */
[----:B------:R-:W-:Y:S02]  /*1ba0*/  VOTEU.ANY UR4, UPT, PT ;  /* 0x0000000000047886 */ /* 0x000fe400038e0100 */
[----:B------:R-:W1:Y:S08]  /*1bb0*/  FLO.U32 R15, UR4 ;  /* 0x00000004000f7d00 */ /* 0x000e7000080e0000 */
[----:B------:R-:W0:Y:S01]  /*1bc0*/  POPC R13, UR4 ;  /* 0x00000004000d7d09 */ /* 0x000e220008000000 */
[----:B-1----:R-:W-:-:S13]  /*1bd0*/  ISETP.EQ.U32.AND P0, PT, R15, R6, PT ;  /* 0x000000060f00720c */ /* 0x002fda0003f02070 */
[----:B0-----:R-:W2:Y:S01]  /*1be0*/  @P0 ATOMG.E.ADD.STRONG.GPU PT, R12, desc[UR10][R4.64], R13 ;  /* 0x8000000d040c09a8 */ /* 0x001ea200081ef10a */
[----:B------:R-:W0:Y:S01]  /*1bf0*/  FLO.U32 R19, UR4 ;  /* 0x0000000400137d00 */ /* 0x000e2200080e0000 */
[----:B------:R-:W1:Y:S07]  /*1c00*/  S2R R0, SR_LTMASK ;  /* 0x0000000000007919 */ /* 0x000e6e0000003900 */
[----:B------:R-:W-:Y:S01]  /*1c10*/  POPC R17, UR4 ;  /* 0x0000000400117d09 */ /* 0x000fe20008000000 */
[----:B0-----:R-:W-:-:S02]  /*1c20*/  ISETP.EQ.U32.AND P1, PT, R19, R6, PT ;  /* 0x000000061300720c */ /* 0x001fc40003f22070 */
[----:B-1----:R-:W-:-:S06]  /*1c30*/  LOP3.LUT R14, R0, UR4, RZ, 0xc0, !PT ;  /* 0x00000004000e7c12 */ /* 0x002fcc000f8ec0ff */
[----:B------:R-:W0:Y:S01]  /*1c40*/  POPC R14, R14 ;  /* 0x0000000e000e7309 */ /* 0x000e220000000000 */
[----:B--2---:R-:W0:Y:S02]  /*1c50*/  SHFL.IDX PT, R7, R12, R15, 0x1f ;  /* 0x00001f0f0c077589 */ /* 0x004e2400000e0000 */
[----:B0-----:R-:W-:-:S05]  /*1c60*/  IMAD.IADD R7, R7, 0x1, R14 ;  /* 0x0000000107077824 */ /* 0x001fca00078e020e */
[----:B------:R-:W-:-:S13]  /*1c70*/  ISETP.GT.AND P0, PT, R7, 0xf423f, PT ;  /* 0x000f423f0700780c */ /* 0x000fda0003f04270 */
[----:B------:R-:W0:Y:S02]  /*1c80*/  @!P0 LDC.64 R8, c[0x0][0x3a0] ;  /* 0x0000e800ff088b82 */ /* 0x000e240000000a00 */
[----:B0-----:R-:W-:-:S05]  /*1c90*/  @!P0 IMAD.WIDE R8, R7, 0x4, R8 ;  /* 0x0000000407088825 */ /* 0x001fca00078e0208 */
[----:B------:R-:W-:Y:S04]  /*1ca0*/  @!P0 STG.E desc[UR10][R8.64], R2 ;  /* 0x0000000208008986 */ /* 0x000fe8000c10190a */
[----:B------:R-:W2:Y:S01]  /*1cb0*/  @P1 ATOMG.E.ADD.STRONG.GPU PT, R16, desc[UR10][R4.64], R17 ;  /* 0x80000011041019a8 */ /* 0x000ea200081ef10a */
[----:B------:R-:W-:Y:S01]  /*1cc0*/  LOP3.LUT R14, R0, UR4, RZ, 0xc0, !PT ;  /* 0x00000004000e7c12 */ /* 0x000fe2000f8ec0ff */
[----:B------:R-:W0:Y:S01]  /*1cd0*/  FLO.U32 R21, UR4 ;  /* 0x0000000400157d00 */ /* 0x000e2200080e0000 */
[----:B------:R-:W-:-:S07]  /*1ce0*/  IADD3 R23, P2, PT, R10, R2, RZ ;  /* 0x000000020a177210 */ /* 0x000fce0007f5e0ff */
[----:B------:R-:W1:Y:S01]  /*1cf0*/  POPC R14, R14 ;  /* 0x0000000e000e7309 */ /* 0x000e620000000000 */
[----:B0-----:R-:W-:-:S07]  /*1d00*/  ISETP.EQ.U32.AND P1, PT, R21, R6, PT ;  /* 0x000000061500720c */ /* 0x001fce0003f22070 */
[----:B------:R-:W0:Y:S01]  /*1d10*/  POPC R15, UR4 ;  /* 0x00000004000f7d09 */ /* 0x000e220008000000 */
[----:B--2---:R-:W1:Y:S02]  /*1d20*/  SHFL.IDX PT, R7, R16, R19, 0x1f ;  /* 0x00001f1310077589 */ /* 0x004e6400000e0000 */
[----:B-1----:R-:W-:-:S05]  /*1d30*/  IMAD.IADD R7, R7, 0x1, R14 ;  /* 0x0000000107077824 */ /* 0x002fca00078e020e */
[----:B------:R-:W-:-:S13]  /*1d40*/  ISETP.GT.AND P0, PT, R7, 0xf423f, PT ;  /* 0x000f423f0700780c */ /* 0x000fda0003f04270 */
[----:B------:R-:W1:Y:S02]  /*1d50*/  @!P0 LDC.64 R12, c[0x0][0x3a0] ;  /* 0x0000e800ff0c8b82 */ /* 0x000e640000000a00 */
[----:B-1----:R-:W-:-:S05]  /*1d60*/  @!P0 IMAD.WIDE R8, R7, 0x4, R12 ;  /* 0x0000000407088825 */ /* 0x002fca00078e020c */
[----:B------:R1:W-:Y:S04]  /*1d70*/  @!P0 STG.E desc[UR10][R8.64], R23 ;  /* 0x0000001708008986 */ /* 0x0003e8000c10190a */
[----:B0-----:R-:W2:Y:S01]  /*1d80*/  @P1 ATOMG.E.ADD.STRONG.GPU PT, R2, desc[UR10][R4.64], R15 ;  /* 0x8000000f040219a8 */ /* 0x001ea200081ef10a */
[----:B------:R-:W-:Y:S02]  /*1d90*/  LOP3.LUT R14, R0, UR4, RZ, 0xc0, !PT ;  /* 0x00000004000e7c12 */ /* 0x000fe4000f8ec0ff */
[----:B------:R-:W-:Y:S02]  /*1da0*/  ISETP.EQ.U32.AND P1, PT, R19, R6, PT ;  /* 0x000000061300720c */ /* 0x000fe40003f22070 */
[----:B------:R-:W0:Y:S01]  /*1db0*/  POPC R7, R14 ;  /* 0x0000000e00077309 */ /* 0x000e220000000000 */
[----:B-1----:R-:W-:Y:S01]  /*1dc0*/  IADD3 R23, P3, PT, R10, R23, RZ ;  /* 0x000000170a177210 */ /* 0x002fe20007f7e0ff */
[----:B--2---:R-:W0:Y:S02]  /*1dd0*/  SHFL.IDX PT, R2, R2, R21, 0x1f ;  /* 0x00001f1502027589 */ /* 0x004e2400000e0000 */
[----:B0-----:R-:W-:-:S05]  /*1de0*/  IMAD.IADD R7, R2, 0x1, R7 ;  /* 0x0000000102077824 */ /* 0x001fca00078e0207 */
[----:B------:R-:W-:-:S13]  /*1df0*/  ISETP.GT.AND P0, PT, R7, 0xf423f, PT ;  /* 0x000f423f0700780c */ /* 0x000fda0003f04270 */
[----:B------:R-:W0:Y:S02]  /*1e00*/  @!P0 LDC.64 R12, c[0x0][0x3a0] ;  /* 0x0000e800ff0c8b82 */ /* 0x000e240000000a00 */
[----:B0-----:R-:W-:-:S05]  /*1e10*/  @!P0 IMAD.WIDE R6, R7, 0x4, R12 ;  /* 0x0000000407068825 */ /* 0x001fca00078e020c */
[----:B------:R0:W-:Y:S04]  /*1e20*/  @!P0 STG.E desc[UR10][R6.64], R23 ;  /* 0x0000001706008986 */ /* 0x0001e8000c10190a */
[----:B------:R-:W2:Y:S01]  /*1e30*/  @P1 ATOMG.E.ADD.STRONG.GPU PT, R2, desc[UR10][R4.64], R17 ;  /* 0x80000011040219a8 */ /* 0x000ea200081ef10a */
[----:B------:R-:W-:Y:S01]  /*1e40*/  LOP3.LUT R0, R0, UR4, RZ, 0xc0, !PT ;  /* 0x0000000400007c12 */ /* 0x000fe2000f8ec0ff */
[C---:B------:R-:W-:Y:S01]  /*1e50*/  IMAD.X R3, R11.reuse, 0x1, R3, P2 ;  /* 0x000000010b037824 */ /* 0x040fe200010e0603 */
[----:B------:R-:W-:Y:S02]  /*1e60*/  IADD3 R15, P0, PT, R10, R23, RZ ;  /* 0x000000170a0f7210 */ /* 0x000fe40007f1e0ff */
[----:B------:R-:W1:Y:S01]  /*1e70*/  POPC R13, R0 ;  /* 0x00000000000d7309 */ /* 0x000e620000000000 */
[----:B------:R-:W-:-:S04]  /*1e80*/  IMAD.X R3, R11, 0x1, R3, P3 ;  /* 0x000000010b037824 */ /* 0x000fc800018e0603 */
[----:B0-----:R-:W-:Y:S01]  /*1e90*/  IMAD.X R7, R11, 0x1, R3, P0 ;  /* 0x000000010b077824 */ /* 0x001fe200000e0603 */
[----:B------:R-:W-:-:S05]  /*1ea0*/  IADD3 R6, P0, PT, R10, R15, RZ ;  /* 0x0000000f0a067210 */ /* 0x000fca0007f1e0ff */
[----:B------:R-:W-:Y:S01]  /*1eb0*/  IMAD.X R7, R11, 0x1, R7, P0 ;  /* 0x000000010b077824 */ /* 0x000fe200000e0607 */
[----:B------:R-:W-:-:S04]  /*1ec0*/  ISETP.GT.U32.AND P0, PT, R6, UR7, PT ;  /* 0x0000000706007c0c */ /* 0x000fc8000bf04070 */
[----:B------:R-:W-:Y:S01]  /*1ed0*/  ISETP.GT.AND.EX P0, PT, R7, UR6, PT, P0 ;  /* 0x0000000607007c0c */ /* 0x000fe2000bf04300 */
[----:B--2---:R-:W1:Y:S02]  /*1ee0*/  SHFL.IDX PT, R2, R2, R19, 0x1f ;  /* 0x00001f1302027589 */ /* 0x004e6400000e0000 */
[----:B-1----:R-:W-:-:S05]  /*1ef0*/  IMAD.IADD R13, R2, 0x1, R13 ;  /* 0x00000001020d7824 */ /* 0x002fca00078e020d */
[----:B------:R-:W-:-:S13]  /*1f00*/  ISETP.GT.AND P1, PT, R13, 0xf423f, PT ;  /* 0x000f423f0d00780c */ /* 0x000fda0003f24270 */
[----:B------:R-:W0:Y:S02]  /*1f10*/  @!P1 LDC.64 R8, c[0x0][0x3a0] ;  /* 0x0000e800ff089b82 */ /* 0x000e240000000a00 */
[----:B0-----:R-:W-:-:S05]  /*1f20*/  @!P1 IMAD.WIDE R2, R13, 0x4, R8 ;  /* 0x000000040d029825 */ /* 0x001fca00078e0208 */
[----:B------:R0:W-:Y:S01]  /*1f30*/  @!P1 STG.E desc[UR10][R2.64], R15 ;  /* 0x0000000f02009986 */ /* 0x0001e2000c10190a */
[----:B------:R-:W-:Y:S05]  /*1f40*/  @P0 EXIT ;  /* 0x000000000000094d */ /* 0x000fea0003800000 */
[----:B0-----:R-:W-:Y:S02]  /*1f50*/  IMAD.MOV.U32 R2, RZ, RZ, R6 ;  /* 0x000000ffff027224 */ /* 0x001fe400078e0006 */
[----:B------:R-:W-:Y:S01]  /*1f60*/  IMAD.MOV.U32 R3, RZ, RZ, R7 ;  /* 0x000000ffff037224 */ /* 0x000fe200078e0007 */
[----:B------:R-:W-:Y:S06]  /*1f70*/  BRA `(.L_x_24) ;  /* 0xfffffffc00047947 */ /* 0x000fec000383ffff */
        .weak           $__internal_0_$__cuda_sm20_div_u64
        .type           $__internal_0_$__cuda_sm20_div_u64,@function
        .size           $__internal_0_$__cuda_sm20_div_u64,(.L_x_26 - $__internal_0_$__cuda_sm20_div_u64)
$__internal_0_$__cuda_sm20_div_u64:
[----:B------:R-:W0:Y:S08]  /*1f80*/  I2F.U64.RP R4, R10 ;  /* 0x0000000a00047312 */ /* 0x000e300000309000 */
[----:B0-----:R-:W0:Y:S02]  /*1f90*/  MUFU.RCP R4, R4 ;  /* 0x0000000400047308 */ /* 0x001e240000001000 */
[----:B0-----:R-:W-:-:S06]  /*1fa0*/  VIADD R12, R4, 0x1ffffffe ;  /* 0x1ffffffe040c7836 */ /* 0x001fcc0000000000 */
[----:B------:R-:W0:Y:S02]  /*1fb0*/  F2I.U64.TRUNC R12, R12 ;  /* 0x0000000c000c7311 */ /* 0x000e24000020d800 */
[----:B0-----:R-:W-:-:S04]  /*1fc0*/  IMAD.WIDE.U32 R14, R12, R10, RZ ;  /* 0x0000000a0c0e7225 */ /* 0x001fc800078e00ff */
[----:B------:R-:W-:Y:S01]  /*1fd0*/  IMAD R15, R12, R11, R15 ;  /* 0x0000000b0c0f7224 */ /* 0x000fe200078e020f */
[----:B------:R-:W-:-:S03]  /*1fe0*/  IADD3 R17, P0, PT, RZ, -R14, RZ ;  /* 0x8000000eff117210 */ /* 0x000fc60007f1e0ff */
[----:B------:R-:W-:Y:S02]  /*1ff0*/  IMAD R15, R13, R10, R15 ;  /* 0x0000000a0d0f7224 */ /* 0x000fe400078e020f */
[----:B------:R-:W-:-:S04]  /*2000*/  IMAD.HI.U32 R14, R12, R17, RZ ;  /* 0x000000110c0e7227 */ /* 0x000fc800078e00ff */
[----:B------:R-:W-:Y:S02]  /*2010*/  IMAD.X R19, RZ, RZ, ~R15, P0 ;  /* 0x000000ffff137224 */ /* 0x000fe400000e0e0f */
[----:B------:R-:W-:Y:S02]  /*2020*/  IMAD.MOV.U32 R15, RZ, RZ, R12 ;  /* 0x000000ffff0f7224 */ /* 0x000fe400078e000c */
[-C--:B------:R-:W-:Y:S02]  /*2030*/  IMAD R21, R13, R19.reuse, RZ ;  /* 0x000000130d157224 */ /* 0x080fe400078e02ff */
[----:B------:R-:W-:-:S04]  /*2040*/  IMAD.WIDE.U32 R14, P0, R12, R19, R14 ;  /* 0x000000130c0e7225 */ /* 0x000fc8000780000e */
[----:B------:R-:W-:-:S04]  /*2050*/  IMAD.HI.U32 R19, R13, R19, RZ ;  /* 0x000000130d137227 */ /* 0x000fc800078e00ff */
[----:B------:R-:W-:-:S04]  /*2060*/  IMAD.HI.U32 R14, P1, R13, R17, R14 ;  /* 0x000000110d0e7227 */ /* 0x000fc8000782000e */
[----:B------:R-:W-:Y:S01]  /*2070*/  IMAD.X R4, R19, 0x1, R13, P0 ;  /* 0x0000000113047824 */ /* 0x000fe200000e060d */
[----:B------:R-:W-:-:S04]  /*2080*/  IADD3 R15, P2, PT, R21, R14, RZ ;  /* 0x0000000e150f7210 */ /* 0x000fc80007f5e0ff */
[----:B------:R-:W-:Y:S01]  /*2090*/  IADD3.X R17, PT, PT, RZ, RZ, R4, P2, P1 ;  /* 0x000000ffff117210 */ /* 0x000fe200017e2404 */
[----:B------:R-:W-:-:S04]  /*20a0*/  IMAD.WIDE.U32 R12, R15, R10, RZ ;  /* 0x0000000a0f0c7225 */ /* 0x000fc800078e00ff */
[----:B------:R-:W-:Y:S01]  /*20b0*/  IMAD R4, R15, R11, R13 ;  /* 0x0000000b0f047224 */ /* 0x000fe200078e020d */
[----:B------:R-:W-:-:S03]  /*20c0*/  IADD3 R13, P0, PT, RZ, -R12, RZ ;  /* 0x8000000cff0d7210 */ /* 0x000fc60007f1e0ff */
[----:B------:R-:W-:Y:S02]  /*20d0*/  IMAD R4, R17, R10, R4 ;  /* 0x0000000a11047224 */ /* 0x000fe400078e0204 */
[----:B------:R-:W-:-:S04]  /*20e0*/  IMAD.HI.U32 R14, R15, R13, RZ ;  /* 0x0000000d0f0e7227 */ /* 0x000fc800078e00ff */
[----:B------:R-:W-:-:S04]  /*20f0*/  IMAD.X R6, RZ, RZ, ~R4, P0 ;  /* 0x000000ffff067224 */ /* 0x000fc800000e0e04 */
[----:B------:R-:W-:-:S04]  /*2100*/  IMAD.WIDE.U32 R14, P0, R15, R6, R14 ;  /* 0x000000060f0e7225 */ /* 0x000fc8000780000e */
[C---:B------:R-:W-:Y:S02]  /*2110*/  IMAD R19, R17.reuse, R6, RZ ;  /* 0x0000000611137224 */ /* 0x040fe400078e02ff */
[----:B------:R-:W-:-:S04]  /*2120*/  IMAD.HI.U32 R4, P1, R17, R13, R14 ;  /* 0x0000000d11047227 */ /* 0x000fc8000782000e */
[----:B------:R-:W-:Y:S01]  /*2130*/  IMAD.HI.U32 R6, R17, R6, RZ ;  /* 0x0000000611067227 */ /* 0x000fe200078e00ff */
[----:B------:R-:W-:-:S03]  /*2140*/  IADD3 R4, P2, PT, R19, R4, RZ ;  /* 0x0000000413047210 */ /* 0x000fc60007f5e0ff */
[----:B------:R-:W-:Y:S02]  /*2150*/  IMAD.X R17, R6, 0x1, R17, P0 ;  /* 0x0000000106117824 */ /* 0x000fe400000e0611 */
[----:B------:R-:W-:-:S03]  /*2160*/  IMAD.HI.U32 R12, R4, R9, RZ ;  /* 0x00000009040c7227 */ /* 0x000fc600078e00ff */
[----:B------:R-:W-:Y:S01]  /*2170*/  IADD3.X R6, PT, PT, RZ, RZ, R17, P2, P1 ;  /* 0x000000ffff067210 */ /* 0x000fe200017e2411 */
[----:B------:R-:W-:Y:S02]  /*2180*/  IMAD.MOV.U32 R13, RZ, RZ, RZ ;  /* 0x000000ffff0d7224 */ /* 0x000fe400078e00ff */
[----:B------:R-:W-:-:S04]  /*2190*/  IMAD.WIDE.U32 R12, R4, R7, R12 ;  /* 0x00000007040c7225 */ /* 0x000fc800078e000c */
[C---:B------:R-:W-:Y:S02]  /*21a0*/  IMAD R15, R6.reuse, R7, RZ ;  /* 0x00000007060f7224 */ /* 0x040fe400078e02ff */
[----:B------:R-:W-:-:S04]  /*21b0*/  IMAD.HI.U32 R12, P0, R6, R9, R12 ;  /* 0x00000009060c7227 */ /* 0x000fc8000780000c */
[----:B------:R-:W-:Y:S01]  /*21c0*/  IMAD.HI.U32 R4, R6, R7, RZ ;  /* 0x0000000706047227 */ /* 0x000fe200078e00ff */
[----:B------:R-:W-:-:S03]  /*21d0*/  IADD3 R15, P1, PT, R15, R12, RZ ;  /* 0x0000000c0f0f7210 */ /* 0x000fc60007f3e0ff */
[----:B------:R-:W-:Y:S02]  /*21e0*/  IMAD.X R4, RZ, RZ, R4, P0 ;  /* 0x000000ffff047224 */ /* 0x000fe400000e0604 */
[----:B------:R-:W-:-:S04]  /*21f0*/  IMAD.WIDE.U32 R12, R15, R10, RZ ;  /* 0x0000000a0f0c7225 */ /* 0x000fc800078e00ff */
[----:B------:R-:W-:Y:S02]  /*2200*/  IMAD.X R17, RZ, RZ, R4, P1 ;  /* 0x000000ffff117224 */ /* 0x000fe400008e0604 */
[----:B------:R-:W-:Y:S01]  /*2210*/  IMAD R4, R15, R11, R13 ;  /* 0x0000000b0f047224 */ /* 0x000fe200078e020d */
[----:B------:R-:W-:-:S03]  /*2220*/  IADD3 R13, P1, PT, -R12, R9, RZ ;  /* 0x000000090c0d7210 */ /* 0x000fc60007f3e1ff */
[-C--:B------:R-:W-:Y:S01]  /*2230*/  IMAD R4, R17, R10.reuse, R4 ;  /* 0x0000000a11047224 */ /* 0x080fe200078e0204 */
[----:B------:R-:W-:-:S03]  /*2240*/  ISETP.GE.U32.AND P0, PT, R13, R10, PT ;  /* 0x0000000a0d00720c */ /* 0x000fc60003f06070 */
[----:B------:R-:W-:Y:S01]  /*2250*/  IMAD.X R19, R7, 0x1, ~R4, P1 ;  /* 0x0000000107137824 */ /* 0x000fe200008e0e04 */
[C---:B------:R-:W-:Y:S02]  /*2260*/  IADD3 R7, P1, PT, -R10.reuse, R13, RZ ;  /* 0x0000000d0a077210 */ /* 0x040fe40007f3e1ff */
[----:B------:R-:W-:Y:S02]  /*2270*/  IADD3 R4, P2, PT, R15, 0x1, RZ ;  /* 0x000000010f047810 */ /* 0x000fe40007f5e0ff */
[C---:B------:R-:W-:Y:S01]  /*2280*/  ISETP.GE.U32.AND.EX P0, PT, R19.reuse, R11, PT, P0 ;  /* 0x0000000b1300720c */ /* 0x040fe20003f06100 */
[----:B------:R-:W-:Y:S01]  /*2290*/  IMAD.X R9, R19, 0x1, ~R11, P1 ;  /* 0x0000000113097824 */ /* 0x000fe200008e0e0b */
[----:B------:R-:W-:Y:S01]  /*22a0*/  ISETP.NE.U32.AND P1, PT, R10, RZ, PT ;  /* 0x000000ff0a00720c */ /* 0x000fe20003f25070 */
[----:B------:R-:W-:Y:S01]  /*22b0*/  IMAD.X R6, RZ, RZ, R17, P2 ;  /* 0x000000ffff067224 */ /* 0x000fe200010e0611 */
[----:B------:R-:W-:Y:S02]  /*22c0*/  SEL R7, R7, R13, P0 ;  /* 0x0000000d07077207 */ /* 0x000fe40000000000 */
[----:B------:R-:W-:-:S02]  /*22d0*/  SEL R15, R4, R15, P0 ;  /* 0x0000000f040f7207 */ /* 0x000fc40000000000 */
[----:B------:R-:W-:Y:S02]  /*22e0*/  SEL R9, R9, R19, P0 ;  /* 0x0000001309097207 */ /* 0x000fe40000000000 */
[----:B------:R-:W-:Y:S02]  /*22f0*/  SEL R6, R6, R17, P0 ;  /* 0x0000001106067207 */ /* 0x000fe40000000000 */
[----:B------:R-:W-:Y:S01]  /*2300*/  ISETP.GE.U32.AND P0, PT, R7, R10, PT ;  /* 0x0000000a0700720c */ /* 0x000fe20003f06070 */
[----:B------:R-:W-:Y:S01]  /*2310*/  IMAD.MOV.U32 R7, RZ, RZ, 0x0 ;  /* 0x00000000ff077424 */ /* 0x000fe200078e00ff */
[----:B------:R-:W-:Y:S02]  /*2320*/  IADD3 R4, P2, PT, R15, 0x1, RZ ;  /* 0x000000010f047810 */ /* 0x000fe40007f5e0ff */
[----:B------:R-:W-:Y:S02]  /*2330*/  ISETP.GE.U32.AND.EX P0, PT, R9, R11, PT, P0 ;  /* 0x0000000b0900720c */ /* 0x000fe40003f06100 */
[----:B------:R-:W-:Y:S01]  /*2340*/  ISETP.NE.AND.EX P1, PT, R11, RZ, PT, P1 ;  /* 0x000000ff0b00720c */ /* 0x000fe20003f25310 */
[----:B------:R-:W-:Y:S01]  /*2350*/  IMAD.X R9, RZ, RZ, R6, P2 ;  /* 0x000000ffff097224 */ /* 0x000fe200010e0606 */
[----:B------:R-:W-:-:S04]  /*2360*/  SEL R4, R4, R15, P0 ;  /* 0x0000000f04047207 */ /* 0x000fc80000000000 */
[----:B------:R-:W-:Y:S01]  /*2370*/  SEL R9, R9, R6, P0 ;  /* 0x0000000609097207 */ /* 0x000fe20000000000 */
[----:B------:R-:W-:Y:S01]  /*2380*/  IMAD.MOV.U32 R6, RZ, RZ, R0 ;  /* 0x000000ffff067224 */ /* 0x000fe200078e0000 */
[----:B------:R-:W-:Y:S02]  /*2390*/  SEL R4, R4, 0xffffffff, P1 ;  /* 0xffffffff04047807 */ /* 0x000fe40000800000 */
[----:B------:R-:W-:Y:S01]  /*23a0*/  SEL R9, R9, 0xffffffff, P1 ;  /* 0xffffffff09097807 */ /* 0x000fe20000800000 */
[----:B------:R-:W-:Y:S06]  /*23b0*/  RET.REL.NODEC R6 `(_Z26search_kernel_optimized_v4PKcxS0_iPiS1_) ;  /* 0xffffffdc06107950 */ /* 0x000fec0003c3ffff */
.L_x_25:
[----:B------:R-:W-:-:S00]  /*23c0*/  BRA `(.L_x_25) ;  /* 0xfffffffc00fc7947 */ /* 0x000fc0000383ffff */
[----:B------:R-:W-:-:S00]  /*23d0*/  NOP ;  /* 0x0000000000007918 */ /* 0x000fc00000000000 */
        /* <DEDUP_REMOVED lines=10> */
.L_x_26:


//--------------------- .nv.shared._Z26search_kernel_optimized_v4PKcxS0_iPiS1_ --------------------------
	.section	.nv.shared._Z26search_kernel_optimized_v4PKcxS0_iPiS1_,"aw",@nobits
	.sectionflags	@""
.nv.shared._Z26search_kernel_optimized_v4PKcxS0_iPiS1_:
	.zero		1088


//--------------------- .nv.shared.reserved.0     --------------------------
	.section	.nv.shared.reserved.0,"aw",@nobits
	.weak		__nv_reservedSMEM_offset_0_alias
	.size		__nv_reservedSMEM_offset_0_alias, 0, 64
	.other		__nv_reservedSMEM_offset_0_alias,@"STO_CUDA_RESERVED_SHARED STV_DEFAULT"
__nv_reservedSMEM_offset_0_alias:
	.zero		0
	.zero		64


//--------------------- .nv.constant0._Z26search_kernel_optimized_v4PKcxS0_iPiS1_ --------------------------
	.section	.nv.constant0._Z26search_kernel_optimized_v4PKcxS0_iPiS1_,"a",@progbits
	.sectionflags	@""
	.align	4
.nv.constant0._Z26search_kernel_optimized_v4PKcxS0_iPiS1_:
	.zero		944


//--------------------- SYMBOLS --------------------------

	.type		.nv.reservedSmem.offset0,@object
	.size		.nv.reservedSmem.offset0,0x4
	.type		.nv.reservedSmem.cap,@object
	.size		.nv.reservedSmem.cap,0x4
